def attn_fwd(
    Q,
    K,
    V,
    Out,
    Lse,
    sm_scale,
    stride_qz,
    stride_qh,
    stride_qm,
    stride_qk,
    stride_kz,
    stride_kh,
    stride_kn,
    stride_kk,
    stride_vz,
    stride_vh,
    stride_vn,
    stride_vk,
    stride_oz,
    stride_oh,
    stride_om,
    stride_ok,
    seqlen_q,
    seqlen_k,
    BLOCK_M: tl.constexpr,
    BLOCK_N: tl.constexpr,
    HEAD_DIM: tl.constexpr,
    CAUSAL: tl.constexpr,
):
    start_m = tl.program_id(0)
    off_hz = tl.program_id(1)
    q_off = off_hz * stride_qh
    k_off = off_hz * stride_kh
    v_off = off_hz * stride_vh
    offs_m = start_m * BLOCK_M + tl.arange(0, BLOCK_M)
    offs_d = tl.arange(0, HEAD_DIM)
    offs_n = tl.arange(0, BLOCK_N)
    q_ptrs = Q + q_off + offs_m[:, None] * stride_qm + offs_d[None, :] * stride_qk
    k_ptrs = K + k_off + offs_d[:, None] * stride_kk + offs_n[None, :] * stride_kn
    v_ptrs = V + v_off + offs_n[:, None] * stride_vn + offs_d[None, :] * stride_vk
    m_i = tl.full([BLOCK_M], float("-inf"), dtype=tl.float32)
    l_i = tl.zeros([BLOCK_M], dtype=tl.float32) + 1.0
    acc = tl.zeros([BLOCK_M, HEAD_DIM], dtype=tl.float32)
    q = tl.load(q_ptrs)
    acc, l_i, m_i = _attn_fwd_inner(
        acc,
        l_i,
        m_i,
        q,
        k_ptrs,
        v_ptrs,
        sm_scale,
        stride_kn,
        stride_vn,
        start_m,
        seqlen_k,
        BLOCK_M,
        BLOCK_N,
        HEAD_DIM,
        CAUSAL,
    )
    acc = acc / l_i[:, None]
    lse = m_i + tl.math.log2(l_i) / 1.4426950408889634
    o_ptrs = (
        Out
        + off_hz * stride_oh
        + offs_m[:, None] * stride_om
        + offs_d[None, :] * stride_ok
    )
    tl.store(o_ptrs, acc.to(Out.dtype.element_ty))
    tl.store(Lse + off_hz * seqlen_q + offs_m, lse)

# config = {"BLOCK_M": 256, "BLOCK_N": 16, "HEAD_DIM": 64, "arch": "sm_100", "causal": true, "dtype": "fp16", "num_stages": 4, "num_warps": 8}
# arch = sm_100


// ===== COMPILED SASS (sm_100a) =====

	.target	sm_100a

	.elftype	@"ET_EXEC"


//--------------------- .note.nv.tkinfo           --------------------------
	.section	.note.nv.tkinfo,"",@"SHT_NOTE"
	.sectionflags	@"SHF_NOTE_NV_TKINFO"
	.tkinfo
        /*0018*/ 	.word	0x00000081
        /*0030*/ 	.string	""
        /*0030*/ 	.string	"ptxas-blackwell"
        /*0030*/ 	.string	"Cuda compilation tools, release 12.9, V12.9.86"
        /*0030*/ 	.string	"Build cuda_12.9.r12.9/compiler.36037853_0"
        /*0030*/ 	.string	"-v  -suppress-debug-info  -lineinfo  -arch sm_100a "



//--------------------- .note.nv.cuver            --------------------------
	.section	.note.nv.cuver,"",@"SHT_NOTE"
	.sectionflags	@"SHF_NOTE_NV_CUVER"
        /*0018*/ 	.short	0x0001
        /*001a*/ 	.short	0x0064
        /*001c*/ 	.short	0x0001
        /*001e*/ 	.short	0x0000
        /*0020*/ 	.short	0x0001
        /*0022*/ 	.short	0x0000


//--------------------- .nv.info                  --------------------------
	.section	.nv.info,"",@"SHT_CUDA_INFO"
	.align	4


	//----- nvinfo : EIATTR_REGCOUNT
	.align		4
        /*0000*/ 	.byte	0x04, 0x2f
        /*0002*/ 	.short	(.L_5 - .L_4)
	.align		4
.L_4:
        /*0004*/ 	.word	index@(attn_fwd)
        /*0008*/ 	.word	0x000000d4


	//----- nvinfo : EIATTR_FRAME_SIZE
	.align		4
.L_5:
        /*000c*/ 	.byte	0x04, 0x11
        /*000e*/ 	.short	(.L_7 - .L_6)
	.align		4
.L_6:
        /*0010*/ 	.word	index@($__internal_2_$__cuda_sm10x_tcgen05_guardrail_trap_unallocated_columns_being_dealloced)
        /*0014*/ 	.word	0x00000000


	//----- nvinfo : EIATTR_FRAME_SIZE
	.align		4
.L_7:
        /*0018*/ 	.byte	0x04, 0x11
        /*001a*/ 	.short	(.L_9 - .L_8)
	.align		4
.L_8:
        /*001c*/ 	.word	index@($__internal_1_$__cuda_sm10x_tcgen05_guardrail_trap_phase_invalid_during_alloc)
        /*0020*/ 	.word	0x00000000


	//----- nvinfo : EIATTR_FRAME_SIZE
	.align		4
.L_9:
        /*0024*/ 	.byte	0x04, 0x11
        /*0026*/ 	.short	(.L_11 - .L_10)
	.align		4
.L_10:
        /*0028*/ 	.word	index@($__internal_0_$__cuda_sm10x_tcgen05_guardrail_trap_col_being_dealloced_not_returned_by_alloc)
        /*002c*/ 	.word	0x00000000


	//----- nvinfo : EIATTR_FRAME_SIZE
	.align		4
.L_11:
        /*0030*/ 	.byte	0x04, 0x11
        /*0032*/ 	.short	(.L_13 - .L_12)
	.align		4
.L_12:
        /*0034*/ 	.word	index@(attn_fwd)
        /*0038*/ 	.word	0x00000000


	//----- nvinfo : EIATTR_MIN_STACK_SIZE
	.align		4
.L_13:
        /*003c*/ 	.byte	0x04, 0x12
        /*003e*/ 	.short	(.L_15 - .L_14)
	.align		4
.L_14:
        /*0040*/ 	.word	index@(attn_fwd)
        /*0044*/ 	.word	0x00000000
.L_15:


//--------------------- .nv.info.attn_fwd         --------------------------
	.section	.nv.info.attn_fwd,"",@"SHT_CUDA_INFO"
	.sectionflags	@""
	.align	4


	//----- nvinfo : EIATTR_CUDA_API_VERSION
	.align		4
        /*0000*/ 	.byte	0x04, 0x37
        /*0002*/ 	.short	(.L_17 - .L_16)
.L_16:
        /*0004*/ 	.word	0x00000081


	//----- nvinfo : EIATTR_KPARAM_INFO
	.align		4
.L_17:
        /*0008*/ 	.byte	0x04, 0x17
        /*000a*/ 	.short	(.L_19 - .L_18)
.L_18:
        /*000c*/ 	.word	0x00000000
        /*0010*/ 	.short	0x0019
        /*0012*/ 	.short	0x0080
        /*0014*/ 	.byte	0x00, 0xf4, 0x21, 0x00


	//----- nvinfo : EIATTR_KPARAM_INFO
	.align		4
.L_19:
        /*0018*/ 	.byte	0x04, 0x17
        /*001a*/ 	.short	(.L_21 - .L_20)
.L_20:
        /*001c*/ 	.word	0x00000000
        /*0020*/ 	.short	0x0018
        /*0022*/ 	.short	0x0078
        /*0024*/ 	.byte	0x00, 0xf4, 0x21, 0x00


	//----- nvinfo : EIATTR_KPARAM_INFO
	.align		4
.L_21:
        /*0028*/ 	.byte	0x04, 0x17
        /*002a*/ 	.short	(.L_23 - .L_22)
.L_22:
        /*002c*/ 	.word	0x00000000
        /*0030*/ 	.short	0x0017
        /*0032*/ 	.short	0x0070
        /*0034*/ 	.byte	0x00, 0xf0, 0x11, 0x00


	//----- nvinfo : EIATTR_KPARAM_INFO
	.align		4
.L_23:
        /*0038*/ 	.byte	0x04, 0x17
        /*003a*/ 	.short	(.L_25 - .L_24)
.L_24:
        /*003c*/ 	.word	0x00000000
        /*0040*/ 	.short	0x0016
        /*0042*/ 	.short	0x006c
        /*0044*/ 	.byte	0x00, 0xf0, 0x11, 0x00


	//----- nvinfo : EIATTR_KPARAM_INFO
	.align		4
.L_25:
        /*0048*/ 	.byte	0x04, 0x17
        /*004a*/ 	.short	(.L_27 - .L_26)
.L_26:
        /*004c*/ 	.word	0x00000000
        /*0050*/ 	.short	0x0015
        /*0052*/ 	.short	0x0068
        /*0054*/ 	.byte	0x00, 0xf0, 0x11, 0x00


	//----- nvinfo : EIATTR_KPARAM_INFO
	.align		4
.L_27:
        /*0058*/ 	.byte	0x04, 0x17
        /*005a*/ 	.short	(.L_29 - .L_28)
.L_28:
        /*005c*/ 	.word	0x00000000
        /*0060*/ 	.short	0x0014
        /*0062*/ 	.short	0x0064
        /*0064*/ 	.byte	0x00, 0xf0, 0x11, 0x00


	//----- nvinfo : EIATTR_KPARAM_INFO
	.align		4
.L_29:
        /*0068*/ 	.byte	0x04, 0x17
        /*006a*/ 	.short	(.L_31 - .L_30)
.L_30:
        /*006c*/ 	.word	0x00000000
        /*0070*/ 	.short	0x0013
        /*0072*/ 	.short	0x0060
        /*0074*/ 	.byte	0x00, 0xf0, 0x11, 0x00


	//----- nvinfo : EIATTR_KPARAM_INFO
	.align		4
.L_31:
        /*0078*/ 	.byte	0x04, 0x17
        /*007a*/ 	.short	(.L_33 - .L_32)
.L_32:
        /*007c*/ 	.word	0x00000000
        /*0080*/ 	.short	0x0012
        /*0082*/ 	.short	0x005c
        /*0084*/ 	.byte	0x00, 0xf0, 0x11, 0x00


	//----- nvinfo : EIATTR_KPARAM_INFO
	.align		4
.L_33:
        /*0088*/ 	.byte	0x04, 0x17
        /*008a*/ 	.short	(.L_35 - .L_34)
.L_34:
        /*008c*/ 	.word	0x00000000
        /*0090*/ 	.short	0x0011
        /*0092*/ 	.short	0x0058
        /*0094*/ 	.byte	0x00, 0xf0, 0x11, 0x00


	//----- nvinfo : EIATTR_KPARAM_INFO
	.align		4
.L_35:
        /*0098*/ 	.byte	0x04, 0x17
        /*009a*/ 	.short	(.L_37 - .L_36)
.L_36:
        /*009c*/ 	.word	0x00000000
        /*00a0*/ 	.short	0x0010
        /*00a2*/ 	.short	0x0054
        /*00a4*/ 	.byte	0x00, 0xf0, 0x11, 0x00


	//----- nvinfo : EIATTR_KPARAM_INFO
	.align		4
.L_37:
        /*00a8*/ 	.byte	0x04, 0x17
        /*00aa*/ 	.short	(.L_39 - .L_38)
.L_38:
        /*00ac*/ 	.word	0x00000000
        /*00b0*/ 	.short	0x000f
        /*00b2*/ 	.short	0x0050
        /*00b4*/ 	.byte	0x00, 0xf0, 0x11, 0x00


	//----- nvinfo : EIATTR_KPARAM_INFO
	.align		4
.L_39:
        /*00b8*/ 	.byte	0x04, 0x17
        /*00ba*/ 	.short	(.L_41 - .L_40)
.L_40:
        /*00bc*/ 	.word	0x00000000
        /*00c0*/ 	.short	0x000e
        /*00c2*/ 	.short	0x004c
        /*00c4*/ 	.byte	0x00, 0xf0, 0x11, 0x00


	//----- nvinfo : EIATTR_KPARAM_INFO
	.align		4
.L_41:
        /*00c8*/ 	.byte	0x04, 0x17
        /*00ca*/ 	.short	(.L_43 - .L_42)
.L_42:
        /*00cc*/ 	.word	0x00000000
        /*00d0*/ 	.short	0x000d
        /*00d2*/ 	.short	0x0048
        /*00d4*/ 	.byte	0x00, 0xf0, 0x11, 0x00


	//----- nvinfo : EIATTR_KPARAM_INFO
	.align		4
.L_43:
        /*00d8*/ 	.byte	0x04, 0x17
        /*00da*/ 	.short	(.L_45 - .L_44)
.L_44:
        /*00dc*/ 	.word	0x00000000
        /*00e0*/ 	.short	0x000c
        /*00e2*/ 	.short	0x0044
        /*00e4*/ 	.byte	0x00, 0xf0, 0x11, 0x00


	//----- nvinfo : EIATTR_KPARAM_INFO
	.align		4
.L_45:
        /*00e8*/ 	.byte	0x04, 0x17
        /*00ea*/ 	.short	(.L_47 - .L_46)
.L_46:
        /*00ec*/ 	.word	0x00000000
        /*00f0*/ 	.short	0x000b
        /*00f2*/ 	.short	0x0040
        /*00f4*/ 	.byte	0x00, 0xf0, 0x11, 0x00


	//----- nvinfo : EIATTR_KPARAM_INFO
	.align		4
.L_47:
        /*00f8*/ 	.byte	0x04, 0x17
        /*00fa*/ 	.short	(.L_49 - .L_48)
.L_48:
        /*00fc*/ 	.word	0x00000000
        /*0100*/ 	.short	0x000a
        /*0102*/ 	.short	0x003c
        /*0104*/ 	.byte	0x00, 0xf0, 0x11, 0x00


	//----- nvinfo : EIATTR_KPARAM_INFO
	.align		4
.L_49:
        /*0108*/ 	.byte	0x04, 0x17
        /*010a*/ 	.short	(.L_51 - .L_50)
.L_50:
        /*010c*/ 	.word	0x00000000
        /*0110*/ 	.short	0x0009
        /*0112*/ 	.short	0x0038
        /*0114*/ 	.byte	0x00, 0xf0, 0x11, 0x00


	//----- nvinfo : EIATTR_KPARAM_INFO
	.align		4
.L_51:
        /*0118*/ 	.byte	0x04, 0x17
        /*011a*/ 	.short	(.L_53 - .L_52)
.L_52:
        /*011c*/ 	.word	0x00000000
        /*0120*/ 	.short	0x0008
        /*0122*/ 	.short	0x0034
        /*0124*/ 	.byte	0x00, 0xf0, 0x11, 0x00


	//----- nvinfo : EIATTR_KPARAM_INFO
	.align		4
.L_53:
        /*0128*/ 	.byte	0x04, 0x17
        /*012a*/ 	.short	(.L_55 - .L_54)
.L_54:
        /*012c*/ 	.word	0x00000000
        /*0130*/ 	.short	0x0007
        /*0132*/ 	.short	0x0030
        /*0134*/ 	.byte	0x00, 0xf0, 0x11, 0x00


	//----- nvinfo : EIATTR_KPARAM_INFO
	.align		4
.L_55:
        /*0138*/ 	.byte	0x04, 0x17
        /*013a*/ 	.short	(.L_57 - .L_56)
.L_56:
        /*013c*/ 	.word	0x00000000
        /*0140*/ 	.short	0x0006
        /*0142*/ 	.short	0x002c
        /*0144*/ 	.byte	0x00, 0xf0, 0x11, 0x00


	//----- nvinfo : EIATTR_KPARAM_INFO
	.align		4
.L_57:
        /*0148*/ 	.byte	0x04, 0x17
        /*014a*/ 	.short	(.L_59 - .L_58)
.L_58:
        /*014c*/ 	.word	0x00000000
        /*0150*/ 	.short	0x0005
        /*0152*/ 	.short	0x0028
        /*0154*/ 	.byte	0x00, 0xf0, 0x11, 0x00


	//----- nvinfo : EIATTR_KPARAM_INFO
	.align		4
.L_59:
        /*0158*/ 	.byte	0x04, 0x17
        /*015a*/ 	.short	(.L_61 - .L_60)
.L_60:
        /*015c*/ 	.word	0x00000000
        /*0160*/ 	.short	0x0004
        /*0162*/ 	.short	0x0020
        /*0164*/ 	.byte	0x00, 0xf4, 0x21, 0x00


	//----- nvinfo : EIATTR_KPARAM_INFO
	.align		4
.L_61:
        /*0168*/ 	.byte	0x04, 0x17
        /*016a*/ 	.short	(.L_63 - .L_62)
.L_62:
        /*016c*/ 	.word	0x00000000
        /*0170*/ 	.short	0x0003
        /*0172*/ 	.short	0x0018
        /*0174*/ 	.byte	0x00, 0xf4, 0x21, 0x00


	//----- nvinfo : EIATTR_KPARAM_INFO
	.align		4
.L_63:
        /*0178*/ 	.byte	0x04, 0x17
        /*017a*/ 	.short	(.L_65 - .L_64)
.L_64:
        /*017c*/ 	.word	0x00000000
        /*0180*/ 	.short	0x0002
        /*0182*/ 	.short	0x0010
        /*0184*/ 	.byte	0x00, 0xf4, 0x21, 0x00


	//----- nvinfo : EIATTR_KPARAM_INFO
	.align		4
.L_65:
        /*0188*/ 	.byte	0x04, 0x17
        /*018a*/ 	.short	(.L_67 - .L_66)
.L_66:
        /*018c*/ 	.word	0x00000000
        /*0190*/ 	.short	0x0001
        /*0192*/ 	.short	0x0008
        /*0194*/ 	.byte	0x00, 0xf4, 0x21, 0x00


	//----- nvinfo : EIATTR_KPARAM_INFO
	.align		4
.L_67:
        /*0198*/ 	.byte	0x04, 0x17
        /*019a*/ 	.short	(.L_69 - .L_68)
.L_68:
        /*019c*/ 	.word	0x00000000
        /*01a0*/ 	.short	0x0000
        /*01a2*/ 	.short	0x0000
        /*01a4*/ 	.byte	0x00, 0xf4, 0x21, 0x00


	//----- nvinfo : EIATTR_AT_ENTRY_FRAGMENTS
	.align		4
.L_69:
        /*01a8*/ 	.byte	0x04, 0x4f
        /*01aa*/ 	.short	(.L_71 - .L_70)


	//   ....[0]....
.L_70:
        /*01ac*/ 	.word	0x00000004


	//----- nvinfo : EIATTR_RESERVED_SMEM_USED
	.align		4
.L_71:
        /*01b0*/ 	.byte	0x01, 0x41
	.zero		2


	//----- nvinfo : EIATTR_SPARSE_MMA_MASK
	.align		4
        /*01b4*/ 	.byte	0x03, 0x50
        /*01b6*/ 	.short	0x0000


	//----- nvinfo : EIATTR_TCGEN05_1CTA_USED
	.align		4
        /*01b8*/ 	.byte	0x01, 0x51
	.zero		2


	//----- nvinfo : EIATTR_MAXREG_COUNT
	.align		4
        /*01bc*/ 	.byte	0x03, 0x1b
        /*01be*/ 	.short	0x00ff


	//----- nvinfo : EIATTR_NUM_BARRIERS
	.align		4
        /*01c0*/ 	.byte	0x02, 0x4c
        /*01c2*/ 	.byte	0x01
	.zero		1


	//----- nvinfo : EIATTR_INT_WARP_WIDE_INSTR_OFFSETS
	.align		4
        /*01c4*/ 	.byte	0x04, 0x31
        /*01c6*/ 	.short	(.L_73 - .L_72)


	//   ....[0]....
.L_72:
        /*01c8*/ 	.word	0x000019a0


	//   ....[1]....
        /*01cc*/ 	.word	0x000019b0


	//   ....[2]....
        /*01d0*/ 	.word	0x00001f40


	//   ....[3]....
        /*01d4*/ 	.word	0x000020e0


	//   ....[4]....
        /*01d8*/ 	.word	0x000039a0


	//   ....[5]....
        /*01dc*/ 	.word	0x00007810


	//   ....[6]....
        /*01e0*/ 	.word	0x00007860


	//----- nvinfo : EIATTR_COOP_GROUP_MASK_REGIDS
	.align		4
.L_73:
        /*01e4*/ 	.byte	0x04, 0x29
        /*01e6*/ 	.short	(.L_75 - .L_74)


	//   ....[0]....
.L_74:
        /*01e8*/ 	.word	0xffffffff


	//   ....[1]....
        /*01ec*/ 	.word	0xffffffff


	//   ....[2]....
        /*01f0*/ 	.word	0xffffffff


	//   ....[3]....
        /*01f4*/ 	.word	0xffffffff


	//----- nvinfo : EIATTR_COOP_GROUP_INSTR_OFFSETS
	.align		4
.L_75:
        /*01f8*/ 	.byte	0x04, 0x28
        /*01fa*/ 	.short	(.L_77 - .L_76)


	//   ....[0]....
.L_76:
        /*01fc*/ 	.word	0x00000050


	//   ....[1]....
        /*0200*/ 	.word	0x00000310


	//   ....[2]....
        /*0204*/ 	.word	0x000076a0


	//   ....[3]....
        /*0208*/ 	.word	0x00007910


	//----- nvinfo : EIATTR_VRC_CTA_INIT_COUNT
	.align		4
.L_77:
        /*020c*/ 	.byte	0x02, 0x4a
        /*020e*/ 	.byte	0x80
	.zero		1


	//----- nvinfo : EIATTR_MBARRIER_INSTR_OFFSETS
	.align		4
        /*0210*/ 	.byte	0x04, 0x39
        /*0212*/ 	.short	(.L_79 - .L_78)


	//   ....[0]....
.L_78:
        /*0214*/ 	.word	0x00001eb0
        /*0218*/ 	.word	0x000000ff
        /*021c*/ 	.word	0x00009800
        /*0220*/ 	.short	0x0100
        /*0222*/ 	.byte	0x09
	.zero		1


	//   ....[1]....
        /*0224*/ 	.word	0x000020c0
        /*0228*/ 	.word	0x000000ff
        /*022c*/ 	.word	0x00009808
        /*0230*/ 	.short	0x0100
        /*0232*/ 	.byte	0x09
	.zero		1


	//   ....[2]....
        /*0234*/ 	.word	0x00002260
        /*0238*/ 	.word	0x000000ff
        /*023c*/ 	.word	0x00008800
        /*0240*/ 	.short	0x0100
        /*0242*/ 	.byte	0x09
	.zero		1


	//   ....[3]....
        /*0244*/ 	.word	0x00002610
        /*0248*/ 	.word	0x000000ff
        /*024c*/ 	.word	0x00008800
        /*0250*/ 	.short	0x010a
        /*0252*/ 	.byte	0x09
	.zero		1


	//   ....[4]....
        /*0254*/ 	.word	0x00002660
        /*0258*/ 	.word	0x000000ff
        /*025c*/ 	.word	0x00008800
        /*0260*/ 	.short	0x0108
        /*0262*/ 	.byte	0x09
	.zero		1


	//   ....[5]....
        /*0264*/ 	.word	0x00003a20
        /*0268*/ 	.word	0x000000ff
        /*026c*/ 	.word	0x00009810
        /*0270*/ 	.short	0x0100
        /*0272*/ 	.byte	0x09
	.zero		1


	//   ....[6]....
        /*0274*/ 	.word	0x00003c70
        /*0278*/ 	.word	0x000000ff
        /*027c*/ 	.word	0x00009810
        /*0280*/ 	.short	0x010a
        /*0282*/ 	.byte	0x09
	.zero		1


	//   ....[7]....
        /*0284*/ 	.word	0x00003d00
        /*0288*/ 	.word	0x000000ff
        /*028c*/ 	.word	0x00009810
        /*0290*/ 	.short	0x0108
        /*0292*/ 	.byte	0x09
	.zero		1


	//   ....[8]....
        /*0294*/ 	.word	0x00003d20
        /*0298*/ 	.word	0x000000ff
        /*029c*/ 	.word	0x00000000
        /*02a0*/ 	.short	0x010a
        /*02a2*/ 	.byte	0x20
	.zero		1


	//   ....[9]....
        /*02a4*/ 	.word	0x000050b0
        /*02a8*/ 	.word	0x000000ff
        /*02ac*/ 	.word	0x00000000
        /*02b0*/ 	.short	0x010a
        /*02b2*/ 	.byte	0x20
	.zero		1


	//   ....[10]....
        /*02b4*/ 	.word	0x000051f0
        /*02b8*/ 	.word	0x000000ff
        /*02bc*/ 	.word	0x00009800
        /*02c0*/ 	.short	0x0108
        /*02c2*/ 	.byte	0x09
	.zero		1


	//   ....[11]....
        /*02c4*/ 	.word	0x00005360
        /*02c8*/ 	.word	0x000000ff
        /*02cc*/ 	.word	0x00009808
        /*02d0*/ 	.short	0x0108
        /*02d2*/ 	.byte	0x09
	.zero		1


	//   ....[12]....
        /*02d4*/ 	.word	0x00007930
        /*02d8*/ 	.word	0x000000ff
        /*02dc*/ 	.word	0x00008800
        /*02e0*/ 	.short	0x010a
        /*02e2*/ 	.byte	0x09
	.zero		1


	//   ....[13]....
        /*02e4*/ 	.word	0x00007960
        /*02e8*/ 	.word	0x000000ff
        /*02ec*/ 	.word	0x00009810
        /*02f0*/ 	.short	0x010a
        /*02f2*/ 	.byte	0x09
	.zero		1


	//   ....[14]....
        /*02f4*/ 	.word	0x00007990
        /*02f8*/ 	.word	0x000000ff
        /*02fc*/ 	.word	0x00000000
        /*0300*/ 	.short	0x010a
        /*0302*/ 	.byte	0x20
	.zero		1


	//   ....[15]....
        /*0304*/ 	.word	0x000079c0
        /*0308*/ 	.word	0x000000ff
        /*030c*/ 	.word	0x00000000
        /*0310*/ 	.short	0x010a
        /*0312*/ 	.byte	0x20
	.zero		1


	//----- nvinfo : EIATTR_NUM_MBARRIERS
	.align		4
.L_79:
        /*0314*/ 	.byte	0x03, 0x38
        /*0316*/ 	.short	0xffff


	//----- nvinfo : EIATTR_EXIT_INSTR_OFFSETS
	.align		4
        /*0318*/ 	.byte	0x04, 0x1c
        /*031a*/ 	.short	(.L_81 - .L_80)


	//   ....[0]....
.L_80:
        /*031c*/ 	.word	0x00007920


	//----- nvinfo : EIATTR_REQNTID
	.align		4
.L_81:
        /*0320*/ 	.byte	0x04, 0x10
        /*0322*/ 	.short	(.L_83 - .L_82)
.L_82:
        /*0324*/ 	.word	0x00000100
        /*0328*/ 	.word	0x00000001
        /*032c*/ 	.word	0x00000001


	//----- nvinfo : EIATTR_CRS_STACK_SIZE
	.align		4
.L_83:
        /*0330*/ 	.byte	0x04, 0x1e
        /*0332*/ 	.short	(.L_85 - .L_84)
.L_84:
        /*0334*/ 	.word	0x00000000


	//----- nvinfo : EIATTR_CBANK_PARAM_SIZE
	.align		4
.L_85:
        /*0338*/ 	.byte	0x03, 0x19
        /*033a*/ 	.short	0x0088


	//----- nvinfo : EIATTR_PARAM_CBANK
	.align		4
        /*033c*/ 	.byte	0x04, 0x0a
        /*033e*/ 	.short	(.L_87 - .L_86)
	.align		4
.L_86:
        /*0340*/ 	.word	index@(.nv.constant0.attn_fwd)
        /*0344*/ 	.short	0x0380
        /*0346*/ 	.short	0x0088


	//----- nvinfo : EIATTR_SW_WAR
	.align		4
.L_87:
        /*0348*/ 	.byte	0x04, 0x36
        /*034a*/ 	.short	(.L_89 - .L_88)
.L_88:
        /*034c*/ 	.word	0x00000008
.L_89:


//--------------------- .nv.compat                --------------------------
	.section	.nv.compat,"",@"SHT_CUDA_COMPAT_INFO"
	.align	4
        /*0000*/ 	.byte	0x02, 0x02, 0x02, 0x00, 0x02, 0x05, 0x05, 0x00, 0x02, 0x03, 0x00, 0x00, 0x02, 0x06, 0x01, 0x00


//--------------------- .nv.callgraph             --------------------------
	.section	.nv.callgraph,"",@"SHT_CUDA_CALLGRAPH"
	.align	4
	.sectionentsize	8
	.align		4
        /*0000*/ 	.word	0x00000000
	.align		4
        /*0004*/ 	.word	0xffffffff
	.align		4
        /*0008*/ 	.word	0x00000000
	.align		4
        /*000c*/ 	.word	0xfffffffe
	.align		4
        /*0010*/ 	.word	0x00000000
	.align		4
        /*0014*/ 	.word	0xfffffffd
	.align		4
        /*0018*/ 	.word	0x00000000
	.align		4
        /*001c*/ 	.word	0xfffffffc


//--------------------- .nv.constant4             --------------------------
	.section	.nv.constant4,"a",@progbits
	.align	8
	.align		8
.nv.constant4:
        /*0000*/ 	.dword	_$_str


//--------------------- .text.attn_fwd            --------------------------
	.section	.text.attn_fwd,"ax",@progbits
	.align	128
        .global         attn_fwd
        .type           attn_fwd,@function
        .size           attn_fwd,(.L_x_31 - attn_fwd)
        .other          attn_fwd,@"STO_CUDA_ENTRY STV_DEFAULT"
attn_fwd:
.text.attn_fwd:
[----:B------:R-:W0:Y:S01]  /*0000*/  LDC R1, c[0x0][0x37c] ;  /* 0x0000df00ff017b82 */ /* 0x000e220000000800 */
[----:B------:R-:W1:Y:S02]  /*0010*/  S2R R24, SR_TID.X ;  /* 0x0000000000187919 */ /* 0x000e640000002100 */
[----:B-1----:R-:W-:-:S13]  /*0020*/  ISETP.GE.U32.AND P5, PT, R24, 0x20, PT ;  /* 0x000000201800780c */ /* 0x002fda0003fa6070 */
[----:B------:R-:W-:Y:S05]  /*0030*/  @P5 BRA `(.L_x_0) ;  /* 0x0000000000b85947 */ /* 0x000fea0003800000 */
[----:B------:R-:W1:Y:S01]  /*0040*/  S2UR UR6, SR_CgaCtaId ;  /* 0x00000000000679c3 */ /* 0x000e620000008800 */
[----:B------:R-:W-:Y:S01]  /*0050*/  NOP ;  /* 0x0000000000007918 */ /* 0x000fe20000000000 */
[----:B------:R-:W-:Y:S02]  /*0060*/  UMOV UR4, 0x40 ;  /* 0x0000004000047882 */ /* 0x000fe40000000000 */
[----:B-1----:R-:W-:-:S09]  /*0070*/  ULEA UR4, UR6, UR4, 0x18 ;  /* 0x0000000406047291 */ /* 0x002fd2000f8ec0ff */
[----:B------:R-:W1:Y:S01]  /*0080*/  LDS.U8 R0, [UR4] ;  /* 0x00000004ff007984 */ /* 0x000e620008000000 */
[----:B------:R-:W-:Y:S02]  /*0090*/  UMOV UR4, 0x400 ;  /* 0x0000040000047882 */ /* 0x000fe40000000000 */
[----:B------:R-:W-:Y:S01]  /*00a0*/  ULEA UR4, UR6, UR4, 0x18 ;  /* 0x0000000406047291 */ /* 0x000fe2000f8ec0ff */
[----:B-1----:R-:W-:-:S13]  /*00b0*/  ISETP.NE.AND P0, PT, R0, RZ, PT ;  /* 0x000000ff0000720c */ /* 0x002fda0003f05270 */
[----:B------:R-:W-:Y:S05]  /*00c0*/  @P0 BRA `(.L_x_1) ;  /* 0x00000000007c0947 */ /* 0x000fea0003800000 */
[----:B------:R-:W-:-:S13]  /*00d0*/  ELECT P0, URZ, PT ;  /* 0x0000000000ff782f */ /* 0x000fda0003800000 */
[----:B------:R-:W-:Y:S05]  /*00e0*/  @!P0 BRA `(.L_x_2) ;  /* 0x0000000000848947 */ /* 0x000fea0003800000 */
[----:B------:R-:W-:Y:S01]  /*00f0*/  UMOV UR5, 0x8 ;  /* 0x0000000800057882 */ /* 0x000fe20000000000 */
[----:B------:R-:W-:Y:S01]  /*0100*/  HFMA2 R4, -RZ, RZ, 0, 5.9604644775390625e-08 ;  /* 0x00000001ff047431 */ /* 0x000fe200000001ff */
[----:B------:R-:W-:-:S03]  /*0110*/  MOV R5, 0xff ;  /* 0x000000ff00057802 */ /* 0x000fc60000000f00 */
[----:B------:R-:W-:Y:S04]  /*0120*/  DEPBAR.LE SB1, 0x36 ;  /* 0x00009d800000791a */ /* 0x000fe80000000000 */
[----:B------:R-:W1:Y:S02]  /*0130*/  UTCATOMSWS.FIND_AND_SET.ALIGN UP0, UR5, UR5 ;  /* 0x00000005000575e3 */ /* 0x000e640008000800 */
[----:B-1----:R-:W-:-:S04]  /*0140*/  PLOP3.LUT P0, PT, PT, PT, UP0, 0x80, 0x8 ;  /* 0x000000000008781c */ /* 0x002fc80003f0f008 */
[----:B------:R-:W-:-:S04]  /*0150*/  SEL R0, RZ, 0xffffffff, !P0 ;  /* 0xffffffffff007807 */ /* 0x000fc80004000000 */
[----:B------:R-:W-:Y:S02]  /*0160*/  ISETP.NE.AND P0, PT, R0, RZ, PT ;  /* 0x000000ff0000720c */ /* 0x000fe40003f05270 */
[----:B------:R-:W-:-:S11]  /*0170*/  MOV R0, UR5 ;  /* 0x0000000500007c02 */ /* 0x000fd60008000f00 */
[----:B------:R-:W-:Y:S05]  /*0180*/  @P0 BRA `(.L_x_3) ;  /* 0x0000000000240947 */ /* 0x000fea0003800000 */
.L_x_4:
[----:B------:R-:W-:Y:S05]  /*0190*/  NANOSLEEP 0x64 ;  /* 0x000000640000795d */ /* 0x000fea0003800000 */
[----:B------:R-:W-:-:S05]  /*01a0*/  UMOV UR5, 0x8 ;  /* 0x0000000800057882 */ /* 0x000fca0000000000 */
[----:B------:R-:W-:Y:S04]  /*01b0*/  DEPBAR.LE SB1, 0x36 ;  /* 0x00009d800000791a */ /* 0x000fe80000000000 */
[----:B------:R-:W1:Y:S02]  /*01c0*/  UTCATOMSWS.FIND_AND_SET.ALIGN UP0, UR5, UR5 ;  /* 0x00000005000575e3 */ /* 0x000e640008000800 */
[----:B-1----:R-:W-:-:S04]  /*01d0*/  PLOP3.LUT P0, PT, PT, PT, UP0, 0x80, 0x8 ;  /* 0x000000000008781c */ /* 0x002fc80003f0f008 */
[----:B------:R-:W-:-:S04]  /*01e0*/  SEL R0, RZ, 0xffffffff, !P0 ;  /* 0xffffffffff007807 */ /* 0x000fc80004000000 */
[----:B------:R-:W-:Y:S02]  /*01f0*/  ISETP.NE.AND P0, PT, R0, RZ, PT ;  /* 0x000000ff0000720c */ /* 0x000fe40003f05270 */
[----:B------:R-:W-:-:S11]  /*0200*/  MOV R0, UR5 ;  /* 0x0000000500007c02 */ /* 0x000fd60008000f00 */
[----:B------:R-:W-:Y:S05]  /*0210*/  @!P0 BRA `(.L_x_4) ;  /* 0xfffffffc00dc8947 */ /* 0x000fea000383ffff */
.L_x_3:
[----:B------:R-:W-:Y:S01]  /*0220*/  IADD3 R3, PT, PT, R0, 0x10, RZ ;  /* 0x0000001000037810 */ /* 0x000fe20007ffe0ff */
[----:B------:R-:W-:Y:S01]  /*0230*/  UMOV UR5, 0x50 ;  /* 0x0000005000057882 */ /* 0x000fe20000000000 */
[----:B------:R-:W-:Y:S01]  /*0240*/  SHF.L.U32 R2, R5, R0, RZ ;  /* 0x0000000005027219 */ /* 0x000fe200000006ff */
[----:B------:R-:W-:Y:S01]  /*0250*/  ULEA UR5, UR6, UR5, 0x18 ;  /* 0x0000000506057291 */ /* 0x000fe2000f8ec0ff */
[----:B------:R-:W-:Y:S02]  /*0260*/  SHF.L.U32 R3, R4, R3, RZ ;  /* 0x0000000304037219 */ /* 0x000fe400000006ff */
[----:B------:R-:W-:Y:S02]  /*0270*/  SHF.L.U32 R0, R0, 0x5, RZ ;  /* 0x0000000500007819 */ /* 0x000fe400000006ff */
[----:B------:R-:W-:-:S05]  /*0280*/  LOP3.LUT R2, R3, R2, RZ, 0xfc, !PT ;  /* 0x0000000203027212 */ /* 0x000fca00078efcff */
[----:B------:R1:W-:Y:S04]  /*0290*/  ATOMS.OR RZ, [UR5], R2 ;  /* 0x00000002ffff798c */ /* 0x0003e8000b000005 */
[----:B------:R1:W-:Y:S01]  /*02a0*/  STS [UR4], R0 ;  /* 0x00000000ff007988 */ /* 0x0003e20008000804 */
[----:B------:R-:W-:Y:S05]  /*02b0*/  BRA `(.L_x_2) ;  /* 0x0000000000107947 */ /* 0x000fea0003800000 */
.L_x_1:
[----:B------:R-:W-:Y:S02]  /*02c0*/  MOV R0, 0xffffffff ;  /* 0xffffffff00007802 */ /* 0x000fe40000000f00 */
[----:B------:R-:W-:-:S03]  /*02d0*/  MOV R2, 0x300 ;  /* 0x0000030000027802 */ /* 0x000fc60000000f00 */
[----:B------:R1:W-:Y:S04]  /*02e0*/  STS [UR4], R0 ;  /* 0x00000000ff007988 */ /* 0x0003e80008000804 */
[----:B01----:R-:W-:Y:S05]  /*02f0*/  CALL.REL.NOINC `($__internal_1_$__cuda_sm10x_tcgen05_guardrail_trap_phase_invalid_during_alloc) ;  /* 0x0000007400c87944 */ /* 0x003fea0003c00000 */
.L_x_2:
[----:B------:R-:W-:Y:S05]  /*0300*/  WARPSYNC.ALL ;  /* 0x0000000000007948 */ /* 0x000fea0003800000 */
[----:B------:R-:W-:Y:S01]  /*0310*/  NOP ;  /* 0x0000000000007918 */ /* 0x000fe20000000000 */
.L_x_0:
[----:B------:R-:W2:Y:S01]  /*0320*/  S2R R25, SR_CTAID.X ;  /* 0x0000000000197919 */ /* 0x000ea20000002500 */
[----:B------:R-:W3:Y:S01]  /*0330*/  S2UR UR8, SR_CTAID.Y ;  /* 0x00000000000879c3 */ /* 0x000ee20000002600 */
[----:B------:R-:W3:Y:S01]  /*0340*/  LDCU.64 UR4, c[0x0][0x3b0] ;  /* 0x00007600ff0477ac */ /* 0x000ee20008000a00 */
[----:B------:R-:W-:Y:S01]  /*0350*/  UMOV UR9, 0x400 ;  /* 0x0000040000097882 */ /* 0x000fe20000000000 */
[----:B------:R-:W4:Y:S05]  /*0360*/  LDCU.64 UR34, c[0x0][0x358] ;  /* 0x00006b00ff2277ac */ /* 0x000f2a0008000a00 */
[----:B------:R-:W1:Y:S08]  /*0370*/  LDC.64 R6, c[0x0][0x380] ;  /* 0x0000e000ff067b82 */ /* 0x000e700000000a00 */
[----:B------:R-:W0:Y:S01]  /*0380*/  LDC R137, c[0x0][0x3b8] ;  /* 0x0000ee00ff897b82 */ /* 0x000e220000000800 */
[----:B---3--:R-:W-:-:S07]  /*0390*/  UIMAD UR4, UR8, UR4, URZ ;  /* 0x00000004080472a4 */ /* 0x008fce000f8e02ff */
[----:B------:R-:W3:Y:S01]  /*03a0*/  S2UR UR6, SR_CgaCtaId ;  /* 0x00000000000679c3 */ /* 0x000ee20000008800 */
[----:B------:R-:W-:Y:S01]  /*03b0*/  USHF.L.U32 UR7, UR4, 0x1, URZ ;  /* 0x0000000104077899 */ /* 0x000fe200080006ff */
[----:B-12---:R-:W-:-:S05]  /*03c0*/  PRMT R0, R24, 0x6540, R25 ;  /* 0x0000654018007816 */ /* 0x006fca0000000019 */
[----:B------:R-:W-:Y:S01]  /*03d0*/  IMAD R2, R0, UR5, RZ ;  /* 0x0000000500027c24 */ /* 0x000fe2000f8e02ff */
[----:B------:R-:W-:-:S03]  /*03e0*/  UIMAD.WIDE UR4, UR4, 0x2, URZ ;  /* 0x00000002040478a5 */ /* 0x000fc6000f8e02ff */
[C---:B------:R-:W-:Y:S01]  /*03f0*/  IMAD.HI R4, R2.reuse, 0x2, RZ ;  /* 0x0000000202047827 */ /* 0x040fe200078e02ff */
[----:B------:R-:W-:Y:S02]  /*0400*/  SHF.L.U32 R3, R2, 0x1, RZ ;  /* 0x0000000102037819 */ /* 0x000fe400000006ff */
[----:B0-----:R-:W-:Y:S02]  /*0410*/  SHF.L.U32 R13, R137, 0x4, RZ ;  /* 0x00000004890d7819 */ /* 0x001fe400000006ff */
[----:B------:R-:W-:Y:S01]  /*0420*/  IADD3 R2, P0, P1, R3, UR7, R6 ;  /* 0x0000000703027c10 */ /* 0x000fe2000f91e006 */
[C---:B------:R-:W-:Y:S01]  /*0430*/  IMAD R21, R137.reuse, 0x14, RZ ;  /* 0x0000001489157824 */ /* 0x040fe200078e02ff */
[C---:B------:R-:W-:Y:S01]  /*0440*/  SHF.L.U32 R9, R137.reuse, 0x3, RZ ;  /* 0x0000000389097819 */ /* 0x040fe200000006ff */
[C---:B------:R-:W-:Y:S01]  /*0450*/  IMAD R19, R137.reuse, 0xa, RZ ;  /* 0x0000000a89137824 */ /* 0x040fe200078e02ff */
[----:B------:R-:W-:Y:S01]  /*0460*/  IADD3.X R3, PT, PT, R4, UR5, R7, P0, P1 ;  /* 0x0000000504037c10 */ /* 0x000fe200087e2407 */
[C---:B------:R-:W-:Y:S01]  /*0470*/  IMAD R17, R137.reuse, 0x50, RZ ;  /* 0x0000005089117824 */ /* 0x040fe200078e02ff */
[CC--:B------:R-:W-:Y:S01]  /*0480*/  LEA R12, P3, R137.reuse, R2.reuse, 0x5 ;  /* 0x00000002890c7211 */ /* 0x0c0fe200078628ff */
[C---:B------:R-:W-:Y:S01]  /*0490*/  IMAD R11, R137.reuse, 0x6, RZ ;  /* 0x00000006890b7824 */ /* 0x040fe200078e02ff */
[CC--:B------:R-:W-:Y:S01]  /*04a0*/  LEA R8, P6, R137.reuse, R2.reuse, 0x4 ;  /* 0x0000000289087211 */ /* 0x0c0fe200078c20ff */
[----:B------:R-:W-:Y:S01]  /*04b0*/  IMAD R29, R137, 0x60, RZ ;  /* 0x00000060891d7824 */ /* 0x000fe200078e02ff */
[-C--:B------:R-:W-:Y:S01]  /*04c0*/  LEA.HI.X.SX32 R13, R13, R3.reuse, 0x1, P3 ;  /* 0x000000030d0d7211 */ /* 0x080fe200018f0eff */
[----:B------:R-:W-:Y:S01]  /*04d0*/  IMAD R27, R137, 0x28, RZ ;  /* 0x00000028891b7824 */ /* 0x000fe200078e02ff */
[-C--:B------:R-:W-:Y:S01]  /*04e0*/  IADD3 R18, P3, PT, R21, R2.reuse, RZ ;  /* 0x0000000215127210 */ /* 0x080fe20007f7e0ff */
[----:B------:R-:W-:Y:S01]  /*04f0*/  IMAD R35, R137, 0x18, RZ ;  /* 0x0000001889237824 */ /* 0x000fe200078e02ff */
[----:B------:R-:W-:Y:S01]  /*0500*/  LEA.HI.X.SX32 R9, R9, R3, 0x1, P6 ;  /* 0x0000000309097211 */ /* 0x000fe200030f0eff */
[C---:B------:R-:W-:Y:S01]  /*0510*/  IMAD R41, R137.reuse, 0x30, RZ ;  /* 0x0000003089297824 */ /* 0x040fe200078e02ff */
[C---:B------:R-:W-:Y:S01]  /*0520*/  SHF.L.U32 R15, R137.reuse, 0x5, RZ ;  /* 0x00000005890f7819 */ /* 0x040fe200000006ff */
[C---:B------:R-:W-:Y:S01]  /*0530*/  IMAD R47, R137.reuse, 0x38, RZ ;  /* 0x00000038892f7824 */ /* 0x040fe200078e02ff */
[C---:B------:R-:W-:Y:S01]  /*0540*/  LEA R5, R137.reuse, R137, 0x2 ;  /* 0x0000008989057211 */ /* 0x040fe200078e10ff */
[C---:B------:R-:W-:Y:S01]  /*0550*/  IMAD R33, R137.reuse, 0xc, RZ ;  /* 0x0000000c89217824 */ /* 0x040fe200078e02ff */
[CC--:B------:R-:W-:Y:S01]  /*0560*/  LEA R14, P1, R137.reuse, R2.reuse, 0x6 ;  /* 0x00000002890e7211 */ /* 0x0c0fe200078230ff */
[----:B------:R-:W-:Y:S01]  /*0570*/  IMAD R43, R137, 0xe, RZ ;  /* 0x0000000e892b7824 */ /* 0x000fe200078e02ff */
[-C--:B------:R-:W-:Y:S01]  /*0580*/  IADD3 R16, P6, PT, R19, R2.reuse, RZ ;  /* 0x0000000213107210 */ /* 0x080fe20007fde0ff */
[----:B------:R-:W-:Y:S01]  /*0590*/  IMAD R45, R137, 0x1c, RZ ;  /* 0x0000001c892d7824 */ /* 0x000fe200078e02ff */
[-C--:B------:R-:W-:Y:S01]  /*05a0*/  IADD3 R4, P0, PT, R17, R2.reuse, RZ ;  /* 0x0000000211047210 */ /* 0x080fe20007f1e0ff */
[----:B------:R-:W-:Y:S01]  /*05b0*/  IMAD R177, R137, 0x70, RZ ;  /* 0x0000007089b17824 */ /* 0x000fe200078e02ff */
[----:B------:R-:W-:Y:S01]  /*05c0*/  LEA.HI.X.SX32 R19, R19, R3, 0x1, P3 ;  /* 0x0000000313137211 */ /* 0x000fe200018f0eff */
[C---:B------:R-:W-:Y:S01]  /*05d0*/  IMAD R191, R137.reuse, 0x7e, RZ ;  /* 0x0000007e89bf7824 */ /* 0x040fe200078e02ff */
[C---:B------:R-:W-:Y:S01]  /*05e0*/  LEA R7, R137.reuse, R137, 0x1 ;  /* 0x0000008989077211 */ /* 0x040fe200078e08ff */
[----:B------:R-:W-:Y:S01]  /*05f0*/  IMAD R57, R137, 0x12, RZ ;  /* 0x0000001289397824 */ /* 0x000fe200078e02ff */
[-C--:B------:R-:W-:Y:S01]  /*0600*/  IADD3 R26, P3, PT, R11, R2.reuse, RZ ;  /* 0x000000020b1a7210 */ /* 0x080fe20007f7e0ff */
[----:B------:R-:W-:Y:S01]  /*0610*/  IMAD R71, R137, 0x42, RZ ;  /* 0x0000004289477824 */ /* 0x000fe200078e02ff */
[-C--:B------:R-:W-:Y:S01]  /*0620*/  IADD3 R6, P4, PT, R29, R2.reuse, RZ ;  /* 0x000000021d067210 */ /* 0x080fe20007f9e0ff */
[----:B------:R-:W-:Y:S01]  /*0630*/  IMAD R73, R137, 0x44, RZ ;  /* 0x0000004489497824 */ /* 0x000fe200078e02ff */
[-C--:B------:R-:W-:Y:S01]  /*0640*/  LEA.HI.X.SX32 R15, R15, R3.reuse, 0x1, P1 ;  /* 0x000000030f0f7211 */ /* 0x080fe200008f0eff */
[----:B------:R-:W-:Y:S01]  /*0650*/  IMAD R63, R137, 0x16, RZ ;  /* 0x00000016893f7824 */ /* 0x000fe200078e02ff */
[-C--:B------:R-:W-:Y:S01]  /*0660*/  LEA.HI.X.SX32 R17, R5, R3.reuse, 0x1, P6 ;  /* 0x0000000305117211 */ /* 0x080fe200030f0eff */
        /* <DEDUP_REMOVED lines=14> */
[----:B------:R-:W-:Y:S01]  /*0750*/  BAR.SYNC.DEFER_BLOCKING 0x0 ;  /* 0x0000000000007b1d */ /* 0x000fe20000010000 */
[-C--:B------:R-:W-:Y:S01]  /*0760*/  IADD3 R44, P4, PT, R47, R2.reuse, RZ ;  /* 0x000000022f2c7210 */ /* 0x080fe20007f9e0ff */
[C---:B------:R-:W-:Y:S01]  /*0770*/  IMAD R59, R137.reuse, 0x13, RZ ;  /* 0x00000013893b7824 */ /* 0x040fe200078e02ff */
[C---:B------:R-:W-:Y:S01]  /*0780*/  SHF.L.U32 R31, R137.reuse, 0x1, RZ ;  /* 0x00000001891f7819 */ /* 0x040fe200000006ff */
[----:B------:R-:W-:Y:S01]  /*0790*/  IMAD R101, R137, 0x2a, RZ ;  /* 0x0000002a89657824 */ /* 0x000fe200078e02ff */
[-C--:B------:R-:W-:Y:S01]  /*07a0*/  IADD3 R28, P1, PT, R33, R2.reuse, RZ ;  /* 0x00000002211c7210 */ /* 0x080fe20007f3e0ff */
[----:B------:R-:W-:Y:S01]  /*07b0*/  IMAD R105, R137, 0x2c, RZ ;  /* 0x0000002c89697824 */ /* 0x000fe200078e02ff */
[-C--:B------:R-:W-:Y:S01]  /*07c0*/  LEA.HI.X.SX32 R33, R33, R3.reuse, 0x1, P0 ;  /* 0x0000000321217211 */ /* 0x080fe200000f0eff */
[----:B------:R-:W-:Y:S01]  /*07d0*/  IMAD R109, R137, 0x2e, RZ ;  /* 0x0000002e896d7824 */ /* 0x000fe200078e02ff */
[----:B------:R-:W-:Y:S01]  /*07e0*/  LEA.HI.X.SX32 R35, R35, R3, 0x1, P3 ;  /* 0x0000000323237211 */ /* 0x000fe200018f0eff */
[C---:B------:R-:W-:Y:S01]  /*07f0*/  IMAD R61, R137.reuse, 0x15, RZ ;  /* 0x00000015893d7824 */ /* 0x040fe200078e02ff */
[CC--:B------:R-:W-:Y:S01]  /*0800*/  LEA R23, R137.reuse, -R137.reuse, 0x3 ;  /* 0x8000008989177211 */ /* 0x0c0fe200078e18ff */
[----:B------:R-:W-:Y:S01]  /*0810*/  IMAD R65, R137, 0x17, RZ ;  /* 0x0000001789417824 */ /* 0x000fe200078e02ff */
[-C--:B------:R-:W-:Y:S01]  /*0820*/  IADD3 R40, P0, PT, R43, R2.reuse, RZ ;  /* 0x000000022b287210 */ /* 0x080fe20007f1e0ff */
[----:B------:R-:W-:Y:S01]  /*0830*/  IMAD R115, R137, 0x32, RZ ;  /* 0x0000003289737824 */ /* 0x000fe200078e02ff */
[-C--:B------:R-:W-:Y:S01]  /*0840*/  IADD3 R42, P3, PT, R45, R2.reuse, RZ ;  /* 0x000000022d2a7210 */ /* 0x080fe20007f7e0ff */
[C---:B------:R-:W-:Y:S01]  /*0850*/  IMAD R119, R137.reuse, 0x34, RZ ;  /* 0x0000003489777824 */ /* 0x040fe200078e02ff */
[C---:B------:R-:W-:Y:S01]  /*0860*/  LEA R69, R137.reuse, -R137, 0x6 ;  /* 0x8000008989457211 */ /* 0x040fe200078e30ff */
[----:B------:R-:W-:Y:S01]  /*0870*/  IMAD R123, R137, 0x36, RZ ;  /* 0x00000036897b7824 */ /* 0x000fe200078e02ff */
[-C--:B------:R-:W-:Y:S01]  /*0880*/  IADD3 R10, P2, PT, R177, R2.reuse, RZ ;  /* 0x00000002b10a7210 */ /* 0x080fe20007f5e0ff */
[----:B------:R-:W-:Y:S01]  /*0890*/  IMAD R67, R137, 0x19, RZ ;  /* 0x0000001989437824 */ /* 0x000fe200078e02ff */
[-C--:B------:R-:W-:Y:S01]  /*08a0*/  IADD3 R22, P6, PT, R191, R2.reuse, RZ ;  /* 0x00000002bf167210 */ /* 0x080fe20007fde0ff */
        /* <DEDUP_REMOVED lines=8> */
[----:B---3--:R-:W-:Y:S01]  /*0930*/  ULEA UR9, UR6, UR9, 0x18 ;  /* 0x0000000906097291 */ /* 0x008fe2000f8ec0ff */
[-C--:B------:R-:W-:Y:S01]  /*0940*/  LEA.HI.X.SX32 R11, R47, R3.reuse, 0x1, P2 ;  /* 0x000000032f0b7211 */ /* 0x080fe200010f0eff */
[----:B------:R-:W-:Y:S01]  /*0950*/  IMAD R79, R137, 0x1d, RZ ;  /* 0x0000001d894f7824 */ /* 0x000fe200078e02ff */
[-C--:B------:R-:W-:Y:S01]  /*0960*/  LEA.HI.X.SX32 R23, R69, R3.reuse, 0x1, P6 ;  /* 0x0000000345177211 */ /* 0x080fe200030f0eff */
[C---:B------:R-:W-:Y:S01]  /*0970*/  IMAD R139, R137.reuse, 0x46, RZ ;  /* 0x00000046898b7824 */ /* 0x040fe200078e02ff */
[CC--:B------:R-:W-:Y:S01]  /*0980*/  LEA R70, P2, R137.reuse, R2.reuse, 0x2 ;  /* 0x0000000289467211 */ /* 0x0c0fe200078410ff */
[C---:B------:R-:W-:Y:S01]  /*0990*/  IMAD R141, R137.reuse, 0x48, RZ ;  /* 0x00000048898d7824 */ /* 0x040fe200078e02ff */
[C---:B------:R-:W-:Y:S01]  /*09a0*/  LEA.HI.X.SX32 R69, R137.reuse, R3, 0x1, P4 ;  /* 0x0000000389457211 */ /* 0x040fe200020f0eff */
        /* <DEDUP_REMOVED lines=16> */
[----:B------:R-:W0:Y:S01]  /*0ab0*/  LDS R134, [UR9] ;  /* 0x00000009ff867984 */ /* 0x000e220008000800 */
[-C--:B------:R-:W-:Y:S01]  /*0ac0*/  LEA.HI.X.SX32 R73, R37, R3.reuse, 0x1, P6 ;  /* 0x0000000325497211 */ /* 0x080fe200030f0eff */
[----:B------:R-:W-:Y:S01]  /*0ad0*/  IMAD R97, R137, 0x27, RZ ;  /* 0x0000002789617824 */ /* 0x000fe200078e02ff */
[----:B------:R-:W-:Y:S01]  /*0ae0*/  LEA.HI.X.SX32 R47, R39, R3, 0x1, P4 ;  /* 0x00000003272f7211 */ /* 0x000fe200020f0eff */
[C---:B------:R-:W-:Y:S01]  /*0af0*/  IMAD R99, R137.reuse, 0x29, RZ ;  /* 0x0000002989637824 */ /* 0x040fe200078e02ff */
[C---:B------:R-:W-:Y:S01]  /*0b00*/  LEA R53, R137.reuse, -R137, 0x4 ;  /* 0x8000008989357211 */ /* 0x040fe200078e20ff */
[----:B------:R-:W-:Y:S01]  /*0b10*/  IMAD R155, R137, 0x58, RZ ;  /* 0x00000058899b7824 */ /* 0x000fe200078e02ff */
[-C--:B------:R-:W-:Y:S01]  /*0b20*/  IADD3 R50, P6, PT, R75, R2.reuse, RZ ;  /* 0x000000024b327210 */ /* 0x080fe20007fde0ff */
[----:B------:R-:W-:Y:S01]  /*0b30*/  IMAD R157, R137, 0x5a, RZ ;  /* 0x0000005a899d7824 */ /* 0x000fe200078e02ff */
[----:B------:R-:W-:Y:S01]  /*0b40*/  IADD3 R52, P4, PT, R81, R2, RZ ;  /* 0x0000000251347210 */ /* 0x000fe20007f9e0ff */
[----:B------:R-:W-:Y:S01]  /*0b50*/  BAR.SYNC.DEFER_BLOCKING 0x0 ;  /* 0x0000000000007b1d */ /* 0x000fe20000010000 */
[----:B------:R-:W-:-:S02]  /*0b60*/  LEA.HI.X.SX32 R49, R49, R3, 0x1, P2 ;  /* 0x0000000331317211 */ /* 0x000fc400010f0eff */
[----:B------:R-:W-:Y:S02]  /*0b70*/  LEA R55, R137, R137, 0x4 ;  /* 0x0000008989377211 */ /* 0x000fe400078e20ff */
        /* <DEDUP_REMOVED lines=46> */
[----:B------:R-:W-:Y:S01]  /*0e60*/  IADD3 R82, P4, PT, R135, R2, RZ ;  /* 0x0000000287527210 */ /* 0x000fe20007f9e0ff */
[----:B----4-:R-:W5:Y:S01]  /*0e70*/  LDG.E.U16 R20, desc[UR34][R20.64] ;  /* 0x0000002214147981 */ /* 0x010f62000c1e1500 */
[----:B------:R-:W-:Y:S01]  /*0e80*/  LEA R85, R137, R137, 0x5 ;  /* 0x0000008989557211 */ /* 0x000fe200078e28ff */
[----:B------:R-:W1:Y:S01]  /*0e90*/  LDCU UR4, c[0x0][0x3c8] ;  /* 0x00007900ff0477ac */ /* 0x000e620008000800 */
[-C--:B------:R-:W-:Y:S01]  /*0ea0*/  LEA.HI.X.SX32 R43, R43, R3.reuse, 0x1, P3 ;  /* 0x000000032b2b7211 */ /* 0x080fe200018f0eff */
[----:B------:R-:W5:Y:S01]  /*0eb0*/  LDG.E.U16 R26, desc[UR34][R26.64] ;  /* 0x000000221a1a7981 */ /* 0x000f62000c1e1500 */
[----:B------:R-:W-:-:S02]  /*0ec0*/  LEA.HI.X.SX32 R79, R79, R3, 0x1, P2 ;  /* 0x000000034f4f7211 */ /* 0x000fc400010f0eff */
[-C--:B------:R-:W-:Y:S01]  /*0ed0*/  IADD3 R38, P3, PT, R139, R2.reuse, RZ ;  /* 0x000000028b267210 */ /* 0x080fe20007f7e0ff */
[----:B------:R-:W5:Y:S01]  /*0ee0*/  LDG.E.U16 R28, desc[UR34][R28.64] ;  /* 0x000000221c1c7981 */ /* 0x000f62000c1e1500 */
[-C--:B------:R-:W-:Y:S02]  /*0ef0*/  IADD3 R84, P2, PT, R141, R2.reuse, RZ ;  /* 0x000000028d547210 */ /* 0x080fe40007f5e0ff */
[-C--:B------:R-:W-:Y:S01]  /*0f00*/  LEA.HI.X.SX32 R81, R81, R3.reuse, 0x1, P6 ;  /* 0x0000000351517211 */ /* 0x080fe200030f0eff */
[----:B------:R-:W5:Y:S01]  /*0f10*/  LDG.E.U16 R32, desc[UR34][R32.64] ;  /* 0x0000002220207981 */ /* 0x000f62000c1e1500 */
[----:B------:R-:W-:Y:S02]  /*0f20*/  LEA.HI.X.SX32 R83, R83, R3, 0x1, P4 ;  /* 0x0000000353537211 */ /* 0x000fe400020f0eff */
[-C--:B------:R-:W-:Y:S01]  /*0f30*/  IADD3 R86, P6, PT, R143, R2.reuse, RZ ;  /* 0x000000028f567210 */ /* 0x080fe20007fde0ff */
[----:B------:R-:W5:Y:S01]  /*0f40*/  LDG.E.U16 R34, desc[UR34][R34.64] ;  /* 0x0000002222227981 */ /* 0x000f62000c1e1500 */
[----:B------:R-:W-:-:S02]  /*0f50*/  IADD3 R88, P4, PT, R145, R2, RZ ;  /* 0x0000000291587210 */ /* 0x000fc40007f9e0ff */
[-C--:B------:R-:W-:Y:S01]  /*0f60*/  LEA.HI.X.SX32 R31, R85, R3.reuse, 0x1, P1 ;  /* 0x00000003551f7211 */ /* 0x080fe200008f0eff */
[----:B------:R-:W5:Y:S01]  /*0f70*/  LDG.E.U16 R40, desc[UR34][R40.64] ;  /* 0x0000002228287981 */ /* 0x000f62000c1e1500 */
[-C--:B------:R-:W-:Y:S02]  /*0f80*/  LEA.HI.X.SX32 R37, R87, R3.reuse, 0x1, P0 ;  /* 0x0000000357257211 */ /* 0x080fe400000f0eff */
[-C--:B------:R-:W-:Y:S01]  /*0f90*/  IADD3 R90, P1, PT, R147, R2.reuse, RZ ;  /* 0x00000002935a7210 */ /* 0x080fe20007f3e0ff */
[----:B------:R-:W5:Y:S01]  /*0fa0*/  LDG.E.U16 R42, desc[UR34][R42.64] ;  /* 0x000000222a2a7981 */ /* 0x000f62000c1e1500 */
[----:B------:R-:W-:Y:S02]  /*0fb0*/  IADD3 R92, P0, PT, R149, R2, RZ ;  /* 0x00000002955c7210 */ /* 0x000fe40007f1e0ff */
        /* <DEDUP_REMOVED lines=22> */
[----:B------:R-:W-:Y:S01]  /*1120*/  IMAD R99, R137, 0x3d, RZ ;  /* 0x0000003d89637824 */ /* 0x000fe200078e02ff */
[-C--:B------:R-:W-:Y:S01]  /*1130*/  IADD3 R110, P2, PT, R165, R2.reuse, RZ ;  /* 0x00000002a56e7210 */ /* 0x080fe20007f5e0ff */
[----:B------:R-:W5:Y:S01]  /*1140*/  LDG.E.U16 R52, desc[UR34][R52.64] ;  /* 0x0000002234347981 */ /* 0x000f62000c1e1500 */
[-C--:B------:R-:W-:Y:S02]  /*1150*/  LEA.HI.X.SX32 R101, R105, R3.reuse, 0x1, P6 ;  /* 0x0000000369657211 */ /* 0x080fe400030f0eff */
[-C--:B------:R-:W-:Y:S01]  /*1160*/  LEA.HI.X.SX32 R103, R107, R3.reuse, 0x1, P4 ;  /* 0x000000036b677211 */ /* 0x080fe200020f0eff */
[----:B------:R-:W5:Y:S01]  /*1170*/  LDG.E.U16 R54, desc[UR34][R54.64] ;  /* 0x0000002236367981 */ /* 0x000f62000c1e1500 */
[-C--:B------:R-:W-:Y:S02]  /*1180*/  IADD3 R112, P6, PT, R167, R2.reuse, RZ ;  /* 0x00000002a7707210 */ /* 0x080fe40007fde0ff */
[----:B------:R-:W-:Y:S01]  /*1190*/  IADD3 R114, P4, PT, R169, R2, RZ ;  /* 0x00000002a9727210 */ /* 0x000fe20007f9e0ff */
[----:B------:R-:W5:Y:S01]  /*11a0*/  LDG.E.U16 R56, desc[UR34][R56.64] ;  /* 0x0000002238387981 */ /* 0x000f62000c1e1500 */
[----:B------:R-:W-:-:S02]  /*11b0*/  LEA.HI.X.SX32 R105, R109, R3, 0x1, P1 ;  /* 0x000000036d697211 */ /* 0x000fc400008f0eff */
[-C--:B------:R-:W-:Y:S01]  /*11c0*/  LEA.HI.X.SX32 R107, R111, R3.reuse, 0x1, P0 ;  /* 0x000000036f6b7211 */ /* 0x080fe200000f0eff */
[----:B------:R-:W5:Y:S01]  /*11d0*/  LDG.E.U16 R58, desc[UR34][R58.64] ;  /* 0x000000223a3a7981 */ /* 0x000f62000c1e1500 */
[-C--:B------:R-:W-:Y:S02]  /*11e0*/  IADD3 R116, P1, PT, R171, R2.reuse, RZ ;  /* 0x00000002ab747210 */ /* 0x080fe40007f3e0ff */
[-C--:B------:R-:W-:Y:S01]  /*11f0*/  IADD3 R118, P0, PT, R173, R2.reuse, RZ ;  /* 0x00000002ad767210 */ /* 0x080fe20007f1e0ff */
[----:B------:R-:W5:Y:S01]  /*1200*/  LDG.E.U16 R60, desc[UR34][R60.64] ;  /* 0x000000223c3c7981 */ /* 0x000f62000c1e1500 */
[-C--:B------:R-:W-:Y:S02]  /*1210*/  LEA.HI.X.SX32 R109, R113, R3.reuse, 0x1, P3 ;  /* 0x00000003716d7211 */ /* 0x080fe400018f0eff */
[----:B------:R-:W-:Y:S01]  /*1220*/  LEA.HI.X.SX32 R111, R115, R3, 0x1, P2 ;  /* 0x00000003736f7211 */ /* 0x000fe200010f0eff */
[----:B------:R-:W5:Y:S01]  /*1230*/  LDG.E.U16 R62, desc[UR34][R62.64] ;  /* 0x000000223e3e7981 */ /* 0x000f62000c1e1500 */
[----:B------:R-:W-:-:S02]  /*1240*/  IADD3 R120, P3, PT, R175, R2, RZ ;  /* 0x00000002af787210 */ /* 0x000fc40007f7e0ff */
        /* <DEDUP_REMOVED lines=12> */
[----:B------:R-:W-:Y:S01]  /*1310*/  IADD3 R130, P0, PT, R187, R2, RZ ;  /* 0x00000002bb827210 */ /* 0x000fe20007f1e0ff */
[----:B------:R-:W5:Y:S01]  /*1320*/  LDG.E.U16 R78, desc[UR34][R78.64] ;  /* 0x000000224e4e7981 */ /* 0x000f62000c1e1500 */
[-C--:B------:R-:W-:Y:S02]  /*1330*/  LEA.HI.X.SX32 R121, R125, R3.reuse, 0x1, P3 ;  /* 0x000000037d797211 */ /* 0x080fe400018f0eff */
[-C--:B------:R-:W-:Y:S01]  /*1340*/  LEA.HI.X.SX32 R123, R127, R3.reuse, 0x1, P2 ;  /* 0x000000037f7b7211 */ /* 0x080fe200010f0eff */
[----:B------:R-:W5:Y:S01]  /*1350*/  LDG.E.U16 R80, desc[UR34][R80.64] ;  /* 0x0000002250507981 */ /* 0x000f62000c1e1500 */
[----:B------:R-:W-:-:S02]  /*1360*/  LEA.HI.X.SX32 R125, R129, R3, 0x1, P6 ;  /* 0x00000003817d7211 */ /* 0x000fc400030f0eff */
[-C--:B------:R-:W-:Y:S01]  /*1370*/  LEA.HI.X.SX32 R127, R131, R3.reuse, 0x1, P4 ;  /* 0x00000003837f7211 */ /* 0x080fe200020f0eff */
[----:B------:R-:W5:Y:S01]  /*1380*/  LDG.E.U16 R82, desc[UR34][R82.64] ;  /* 0x0000002252527981 */ /* 0x000f62000c1e1500 */
[-C--:B------:R-:W-:Y:S02]  /*1390*/  LEA.HI.X.SX32 R129, R133, R3.reuse, 0x1, P1 ;  /* 0x0000000385817211 */ /* 0x080fe400008f0eff */
[----:B------:R-:W-:Y:S01]  /*13a0*/  LEA.HI.X.SX32 R131, R99, R3, 0x1, P0 ;  /* 0x0000000363837211 */ /* 0x000fe200000f0eff */
[----:B------:R-:W5:Y:S04]  /*13b0*/  LDG.E.U16 R30, desc[UR34][R30.64] ;  /* 0x000000221e1e7981 */ /* 0x000f68000c1e1500 */
        /* <DEDUP_REMOVED lines=22> */
[----:B------:R-:W5:Y:S01]  /*1520*/  LDG.E.U16 R16, desc[UR34][R16.64] ;  /* 0x0000002210107981 */ /* 0x000f62000c1e1500 */
[----:B------:R-:W-:-:S03]  /*1530*/  IMAD R189, R137, 0x7c, RZ ;  /* 0x0000007c89bd7824 */ /* 0x000fc600078e02ff */
[----:B------:R-:W5:Y:S04]  /*1540*/  LDG.E.U16 R133, desc[UR34][R6.64] ;  /* 0x0000002206857981 */ /* 0x000f68000c1e1500 */
[----:B------:R2:W5:Y:S04]  /*1550*/  LDG.E.U16 R9, desc[UR34][R68.64] ;  /* 0x0000002244097981 */ /* 0x000568000c1e1500 */
[----:B------:R-:W5:Y:S04]  /*1560*/  LDG.E.U16 R17, desc[UR34][R10.64] ;  /* 0x000000220a117981 */ /* 0x000f68000c1e1500 */
[----:B------:R3:W5:Y:S01]  /*1570*/  LDG.E.U16 R98, desc[UR34][R2.64] ;  /* 0x0000002202627981 */ /* 0x000762000c1e1500 */
[----:B--2---:R-:W2:Y:S03]  /*1580*/  LDC.64 R68, c[0x0][0x3c0] ;  /* 0x0000f000ff447b82 */ /* 0x004ea60000000a00 */
[----:B------:R-:W5:Y:S04]  /*1590*/  LDG.E.U16 R132, desc[UR34][R4.64] ;  /* 0x0000002204847981 */ /* 0x000f68000c1e1500 */
[----:B------:R4:W5:Y:S01]  /*15a0*/  LDG.E.U16 R11, desc[UR34][R88.64] ;  /* 0x00000022580b7981 */ /* 0x000962000c1e1500 */
[----:B------:R-:W-:-:S02]  /*15b0*/  SHF.R.U32.HI R6, RZ, 0x6, R24 ;  /* 0x00000006ff067819 */ /* 0x000fc40000011618 */
[----:B---3--:R-:W-:Y:S01]  /*15c0*/  IADD3 R2, P3, PT, R189, R2, RZ ;  /* 0x00000002bd027210 */ /* 0x008fe20007f7e0ff */
[----:B------:R-:W5:Y:S01]  /*15d0*/  LDG.E.U16 R18, desc[UR34][R18.64] ;  /* 0x0000002212127981 */ /* 0x000f62000c1e1500 */
[----:B------:R-:W-:-:S03]  /*15e0*/  SHF.R.U32.HI R7, RZ, 0x5, R24 ;  /* 0x00000005ff077819 */ /* 0x000fc60000011618 */
[----:B------:R-:W5:Y:S01]  /*15f0*/  LDG.E.U16 R10, desc[UR34][R86.64] ;  /* 0x00000022560a7981 */ /* 0x000f62000c1e1500 */
[----:B----4-:R-:W3:Y:S01]  /*1600*/  LDC.64 R88, c[0x0][0x388] ;  /* 0x0000e200ff587b82 */ /* 0x010ee20000000a00 */
[----:B------:R-:W-:Y:S02]  /*1610*/  LOP3.LUT R4, R24, 0x3f, RZ, 0xc0, !PT ;  /* 0x0000003f18047812 */ /* 0x000fe400078ec0ff */
[----:B------:R-:W5:Y:S01]  /*1620*/  LDG.E.U16 R12, desc[UR34][R12.64] ;  /* 0x000000220c0c7981 */ /* 0x000f62000c1e1500 */
[----:B------:R-:W-:Y:S02]  /*1630*/  SGXT.U32 R6, R6, 0x2 ;  /* 0x000000020606781a */ /* 0x000fe40000000000 */
[----:B------:R-:W-:Y:S01]  /*1640*/  LEA.HI.X.SX32 R3, R135, R3, 0x1, P3 ;  /* 0x0000000387037211 */ /* 0x000fe200018f0eff */
[----:B-1----:R-:W-:Y:S01]  /*1650*/  IMAD R5, R4, UR4, RZ ;  /* 0x0000000404057c24 */ /* 0x002fe2000f8e02ff */
[----:B------:R-:W5:Y:S01]  /*1660*/  LDG.E.U16 R14, desc[UR34][R14.64] ;  /* 0x000000220e0e7981 */ /* 0x000f62000c1e1500 */
[----:B--2---:R-:W-:-:S02]  /*1670*/  IMAD R68, R68, UR8, RZ ;  /* 0x0000000844447c24 */ /* 0x004fc4000f8e02ff */
[----:B------:R-:W-:Y:S01]  /*1680*/  IMAD R6, R6, R69, RZ ;  /* 0x0000004506067224 */ /* 0x000fe200078e02ff */
[----:B------:R1:W5:Y:S04]  /*1690*/  LDG.E.U16 R19, desc[UR34][R2.64] ;  /* 0x0000002202137981 */ /* 0x000368000c1e1500 */
[----:B------:R-:W-:Y:S01]  /*16a0*/  LEA R8, R69, R6, 0x2 ;  /* 0x0000000645087211 */ /* 0x000fe200078e10ff */
[----:B------:R-:W5:Y:S01]  /*16b0*/  LDG.E.U16 R13, desc[UR34][R90.64] ;  /* 0x000000225a0d7981 */ /* 0x000f62000c1e1500 */
[----:B------:R-:W-:-:S03]  /*16c0*/  R2UR UR18, R7 ;  /* 0x00000000071272ca */ /* 0x000fc600000e0000 */
[----:B------:R2:W5:Y:S01]  /*16d0*/  LDG.E.U16 R15, desc[UR34][R92.64] ;  /* 0x000000225c0f7981 */ /* 0x000562000c1e1500 */
[----:B-1----:R-:W-:Y:S02]  /*16e0*/  SHF.L.U32 R2, R5, 0x1, RZ ;  /* 0x0000000105027819 */ /* 0x002fe400000006ff */
[----:B------:R-:W-:-:S04]  /*16f0*/  SHF.L.U32 R3, R68, 0x1, RZ ;  /* 0x0000000144037819 */ /* 0x000fc800000006ff */
[----:B---3--:R-:W-:Y:S02]  /*1700*/  IADD3 R87, P0, P1, R2, R88, R3 ;  /* 0x0000005802577210 */ /* 0x008fe4000791e003 */
[----:B------:R-:W-:Y:S01]  /*1710*/  LEA R2, R69, R8, 0x2 ;  /* 0x0000000845027211 */ /* 0x000fe200078e10ff */
[----:B------:R-:W-:Y:S01]  /*1720*/  IMAD.HI R5, R5, 0x2, RZ ;  /* 0x0000000205057827 */ /* 0x000fe200078e02ff */
[----:B------:R-:W-:Y:S02]  /*1730*/  LOP3.LUT R7, R24, 0xc0, RZ, 0xc0, !PT ;  /* 0x000000c018077812 */ /* 0x000fe400078ec0ff */
[----:B------:R-:W-:Y:S01]  /*1740*/  LEA R3, R69, R2, 0x2 ;  /* 0x0000000245037211 */ /* 0x000fe200078e10ff */
[----:B------:R-:W-:Y:S01]  /*1750*/  IMAD.HI R68, R68, 0x2, RZ ;  /* 0x0000000244447827 */ /* 0x000fe200078e02ff */
[----:B------:R-:W-:Y:S02]  /*1760*/  LEA R4, R7, R4, 0x6 ;  /* 0x0000000407047211 */ /* 0x000fe400078e30ff */
[----:B------:R-:W-:-:S02]  /*1770*/  LEA R86, P3, R3, R87, 0x1 ;  /* 0x0000005703567211 */ /* 0x000fc400078608ff */
[----:B------:R-:W-:Y:S02]  /*1780*/  IADD3.X R5, PT, PT, R5, R89, R68, P0, P1 ;  /* 0x0000005905057210 */ /* 0x000fe400007e2444 */
[-C--:B--2---:R-:W-:Y:S02]  /*1790*/  LEA R92, P0, R6, R87.reuse, 0x1 ;  /* 0x00000057065c7211 */ /* 0x084fe400078008ff */
[-C--:B------:R-:W-:Y:S02]  /*17a0*/  LEA R90, P1, R8, R87.reuse, 0x1 ;  /* 0x00000057085a7211 */ /* 0x080fe400078208ff */
[----:B------:R-:W-:Y:S02]  /*17b0*/  LEA R88, P2, R2, R87, 0x1 ;  /* 0x0000005702587211 */ /* 0x000fe400078408ff */
[----:B0-----:R-:W-:Y:S02]  /*17c0*/  R2UR UR10, R134 ;  /* 0x00000000860a72ca */ /* 0x001fe400000e0000 */
[----:B------:R-:W-:-:S02]  /*17d0*/  LEA.HI.X.SX32 R87, R3, R5, 0x1, P3 ;  /* 0x0000000503577211 */ /* 0x000fc400018f0eff */
[-C--:B------:R-:W-:Y:S02]  /*17e0*/  LEA.HI.X.SX32 R93, R6, R5.reuse, 0x1, P0 ;  /* 0x00000005065d7211 */ /* 0x080fe400000f0eff */
[-C--:B------:R-:W-:Y:S02]  /*17f0*/  LEA.HI.X.SX32 R91, R8, R5.reuse, 0x1, P1 ;  /* 0x00000005085b7211 */ /* 0x080fe400008f0eff */
[----:B------:R-:W-:Y:S02]  /*1800*/  LEA.HI.X.SX32 R89, R2, R5, 0x1, P2 ;  /* 0x0000000502597211 */ /* 0x000fe400010f0eff */
[----:B------:R-:W-:Y:S01]  /*1810*/  SHF.L.U32 R3, R4, 0x1, RZ ;  /* 0x0000000104037819 */ /* 0x000fe200000006ff */
[----:B------:R-:W-:Y:S06]  /*1820*/  @P5 BRA `(.L_x_5) ;  /* 0x0000000000185947 */ /* 0x000fec0003800000 */
[----:B------:R-:W-:Y:S01]  /*1830*/  ELECT P0, URZ, PT ;  /* 0x0000000000ff782f */ /* 0x000fe20003800000 */
[----:B------:R-:W-:Y:S01]  /*1840*/  HFMA2 R2, -RZ, RZ, 0, 5.9604644775390625e-08 ;  /* 0x00000001ff027431 */ /* 0x000fe200000001ff */
[----:B------:R-:W-:Y:S01]  /*1850*/  UMOV UR4, 0x40 ;  /* 0x0000004000047882 */ /* 0x000fe20000000000 */
[----:B------:R-:W-:Y:S01]  /*1860*/  UVIRTCOUNT.DEALLOC.SMPOOL 0x80 ;  /* 0x000000800000784c */ /* 0x000fe20000000000 */
[----:B------:R-:W-:-:S09]  /*1870*/  ULEA UR4, UR6, UR4, 0x18 ;  /* 0x0000000406047291 */ /* 0x000fd2000f8ec0ff */
[----:B------:R0:W-:Y:S03]  /*1880*/  @P0 STS.U8 [UR4], R2 ;  /* 0x00000002ff000988 */ /* 0x0001e60008000004 */
.L_x_5:
[----:B------:R-:W-:Y:S01]  /*1890*/  USHF.L.U32 UR15, UR18, 0x15, URZ ;  /* 0x00000015120f7899 */ /* 0x000fe200080006ff */
[C---:B------:R-:W-:Y:S01]  /*18a0*/  LOP3.LUT R5, R3.reuse, 0x10, RZ, 0x3c, !PT ;  /* 0x0000001003057812 */ /* 0x040fe200078e3cff */
[----:B-----5:R-:W-:Y:S01]  /*18b0*/  STS.U16 [R3+UR9+0x400], R99 ;  /* 0x0004006303007988 */ /* 0x020fe20008000409 */
[----:B------:R-:W-:Y:S01]  /*18c0*/  LOP3.LUT R21, R3, 0x20, RZ, 0x3c, !PT ;  /* 0x0000002003157812 */ /* 0x000fe200078e3cff */
[----:B------:R-:W-:Y:S01]  /*18d0*/  ULOP3.LUT UR15, UR15, 0x600000, URZ, 0xc0, !UPT ;  /* 0x006000000f0f7892 */ /* 0x000fe2000f8ec0ff */
[----:B------:R-:W-:Y:S01]  /*18e0*/  LOP3.LUT P6, RZ, R24, 0xff, RZ, 0xc0, !PT ;  /* 0x000000ff18ff7812 */ /* 0x000fe200078cc0ff */
[----:B------:R-:W-:Y:S01]  /*18f0*/  STS.U16 [R3+UR9+0x800], R12 ;  /* 0x0008000c03007988 */ /* 0x000fe20008000409 */
[----:B------:R-:W-:Y:S01]  /*1900*/  ULOP3.LUT UR23, UR18, 0x4, URZ, 0xc0, !UPT ;  /* 0x0000000412177892 */ /* 0x000fe2000f8ec0ff */
[----:B------:R-:W-:Y:S01]  /*1910*/  SHF.L.U32 R68, R25, 0x8, RZ ;  /* 0x0000000819447819 */ /* 0x000fe200000006ff */
[----:B------:R-:W-:Y:S01]  /*1920*/  UIADD3 UR11, UPT, UPT, UR10, UR15, URZ ;  /* 0x0000000f0a0b7290 */ /* 0x000fe2000fffe0ff */
[----:B------:R-:W-:Y:S01]  /*1930*/  STS.U16 [R3+UR9+0x1000], R14 ;  /* 0x0010000e03007988 */ /* 0x000fe20008000409 */
[----:B------:R-:W-:Y:S01]  /*1940*/  UMOV UR12, 0x1 ;  /* 0x00000001000c7882 */ /* 0x000fe20000000000 */
[----:B------:R-:W-:Y:S01]  /*1950*/  PRMT R8, RZ, 0x7610, R8 ;  /* 0x00007610ff087816 */ /* 0x000fe20000000008 */
[----:B------:R-:W-:Y:S01]  /*1960*/  ULEA UR11, UR23, UR11, 0x4 ;  /* 0x0000000b170b7291 */ /* 0x000fe2000f8e20ff */
[----:B------:R-:W-:Y:S01]  /*1970*/  STS.U16 [R3+UR9+0x1400], R132 ;  /* 0x0014008403007988 */ /* 0x000fe20008000409 */
[----:B------:R-:W1:Y:S03]  /*1980*/  LDCU.64 UR6, c[0x0][0x3d0] ;  /* 0x00007a00ff0677ac */ /* 0x000e660008000a00 */
[----:B------:R-:W-:Y:S01]  /*1990*/  STS.U16 [R3+UR9+0xc00], R34 ;  /* 0x000c002203007988 */ /* 0x000fe20008000409 */
[----:B------:R-:W-:Y:S01]  /*19a0*/  VOTEU.ALL UP0, P6 ;  /* 0x0000000000ff7886 */ /* 0x000fe20003000000 */
[----:B------:R-:W-:-:S02]  /*19b0*/  VOTEU.ALL UP1, P6 ;  /* 0x0000000000ff7886 */ /* 0x000fc40003020000 */
[----:B------:R-:W-:Y:S02]  /*19c0*/  STS.U16 [R3+UR9+0x1800], R133 ;  /* 0x0018008503007988 */ /* 0x000fe40008000409 */
[----:B------:R-:W-:-:S04]  /*19d0*/  @!UP0 UIADD3 UR4, UPT, UPT, -UR12, 0x100000, URZ ;  /* 0x001000000c048890 */ /* 0x000fc8000fffe1ff */
[----:B------:R-:W-:Y:S02]  /*19e0*/  @!UP0 USHF.L.U32 UR5, UR4, 0xb, URZ ;  /* 0x0000000b04058899 */ /* 0x000fe400080006ff */
[----:B------:R-:W-:Y:S01]  /*19f0*/  @!UP0 USHF.L.U32 UR4, UR4, 0x1, URZ ;  /* 0x0000000104048899 */ /* 0x000fe200080006ff */
[----:B------:R-:W-:Y:S04]  /*1a00*/  STS.U16 [R3+UR9+0x1c00], R17 ;  /* 0x001c001103007988 */ /* 0x000fe80008000409 */
[----:B------:R-:W-:Y:S04]  /*1a10*/  STS.U16 [R3+UR9], R98 ;  /* 0x0000006203007988 */ /* 0x000fe80008000409 */
[----:B------:R2:W-:Y:S04]  /*1a20*/  STS.U16 [R5+UR9+0x80], R9 ;  /* 0x0000800905007988 */ /* 0x0005e80008000409 */
[----:B------:R-:W-:Y:S04]  /*1a30*/  STS.U16 [R5+UR9+0x480], R46 ;  /* 0x0004802e05007988 */ /* 0x000fe80008000409 */
[----:B------:R-:W-:Y:S01]  /*1a40*/  STS.U16 [R5+UR9+0x880], R54 ;  /* 0x0008803605007988 */ /* 0x000fe20008000409 */
[----:B--2---:R-:W-:-:S03]  /*1a50*/  LOP3.LUT R9, R3, 0x30, RZ, 0x3c, !PT ;  /* 0x0000003003097812 */ /* 0x004fc600078e3cff */
[----:B------:R-:W-:Y:S04]  /*1a60*/  STS.U16 [R5+UR9+0xc80], R66 ;  /* 0x000c804205007988 */ /* 0x000fe80008000409 */
[----:B------:R-:W-:Y:S04]  /*1a70*/  STS.U16 [R5+UR9+0x1080], R30 ;  /* 0x0010801e05007988 */ /* 0x000fe80008000409 */
[----:B------:R2:W-:Y:S04]  /*1a80*/  STS.U16 [R5+UR9+0x1480], R15 ;  /* 0x0014800f05007988 */ /* 0x0005e80008000409 */
[----:B------:R-:W-:Y:S04]  /*1a90*/  STS.U16 [R5+UR9+0x1880], R108 ;  /* 0x0018806c05007988 */ /* 0x000fe80008000409 */
[----:B------:R3:W-:Y:S01]  /*1aa0*/  STS.U16 [R5+UR9+0x1c80], R122 ;  /* 0x001c807a05007988 */ /* 0x0007e20008000409 */
[----:B--2---:R-:W-:-:S03]  /*1ab0*/  LOP3.LUT R15, R3, 0x50, RZ, 0x3c, !PT ;  /* 0x00000050030f7812 */ /* 0x004fc600078e3cff */
[----:B------:R-:W-:Y:S04]  /*1ac0*/  STS.U16 [R21+UR9+0x100], R70 ;  /* 0x0001004615007988 */ /* 0x000fe80008000409 */
[----:B------:R-:W-:Y:S01]  /*1ad0*/  STS.U16 [R21+UR9+0x500], R18 ;  /* 0x0005001215007988 */ /* 0x000fe20008000409 */
[----:B---3--:R-:W-:-:S03]  /*1ae0*/  LOP3.LUT R5, R3, 0x40, RZ, 0x3c, !PT ;  /* 0x0000004003057812 */ /* 0x008fc600078e3cff */
[----:B------:R-:W-:Y:S04]  /*1af0*/  STS.U16 [R21+UR9+0x900], R56 ;  /* 0x0009003815007988 */ /* 0x000fe80008000409 */
        /* <DEDUP_REMOVED lines=8> */
[----:B------:R2:W-:Y:S04]  /*1b80*/  STS.U16 [R9+UR9+0xd80], R76 ;  /* 0x000d804c09007988 */ /* 0x0005e80008000409 */
[----:B------:R-:W-:Y:S04]  /*1b90*/  STS.U16 [R9+UR9+0x1180], R38 ;  /* 0x0011802609007988 */ /* 0x000fe80008000409 */
[----:B------:R-:W-:Y:S01]  /*1ba0*/  STS.U16 [R9+UR9+0x1580], R96 ;  /* 0x0015806009007988 */ /* 0x000fe20008000409 */
[----:B--2---:R-:W-:-:S03]  /*1bb0*/  IADD3 R76, PT, PT, R68, 0x100, RZ ;  /* 0x00000100444c7810 */ /* 0x004fc60007ffe0ff */
[----:B------:R-:W-:Y:S01]  /*1bc0*/  STS.U16 [R9+UR9+0x1980], R112 ;  /* 0x0019807009007988 */ /* 0x000fe20008000409 */
[----:B------:R-:W-:-:S03]  /*1bd0*/  ISETP.GT.AND P0, PT, R76, RZ, PT ;  /* 0x000000ff4c00720c */ /* 0x000fc60003f04270 */
[----:B------:R2:W-:Y:S04]  /*1be0*/  STS.U16 [R9+UR9+0x1d80], R126 ;  /* 0x001d807e09007988 */ /* 0x0005e80008000409 */
[----:B------:R-:W-:Y:S04]  /*1bf0*/  STS.U16 [R5+UR9+0x200], R72 ;  /* 0x0002004805007988 */ /* 0x000fe80008000409 */
[----:B------:R-:W-:Y:S01]  /*1c00*/  STS.U16 [R5+UR9+0x600], R32 ;  /* 0x0006002005007988 */ /* 0x000fe20008000409 */
[C---:B--2---:R-:W-:Y:S02]  /*1c10*/  LOP3.LUT R9, R3.reuse, 0x60, RZ, 0x3c, !PT ;  /* 0x0000006003097812 */ /* 0x044fe400078e3cff */
[----:B------:R-:W-:Y:S01]  /*1c20*/  LOP3.LUT R3, R3, 0x70, RZ, 0x3c, !PT ;  /* 0x0000007003037812 */ /* 0x000fe200078e3cff */
        /* <DEDUP_REMOVED lines=13> */
[----:B--2---:R-:W-:-:S03]  /*1d00*/  PRMT R10, RZ, 0x7610, R10 ;  /* 0x00007610ff0a7816 */ /* 0x004fc6000000000a */
[----:B------:R-:W-:Y:S04]  /*1d10*/  STS.U16 [R15+UR9+0x1e80], R130 ;  /* 0x001e80820f007988 */ /* 0x000fe80008000409 */
[----:B------:R-:W-:Y:S04]  /*1d20*/  STS.U16 [R9+UR9+0x300], R28 ;  /* 0x0003001c09007988 */ /* 0x000fe80008000409 */
[----:B------:R-:W-:Y:S04]  /*1d30*/  STS.U16 [R9+UR9+0x700], R42 ;  /* 0x0007002a09007988 */ /* 0x000fe80008000409 */
[----:B------:R-:W-:Y:S04]  /*1d40*/  STS.U16 [R9+UR9+0xb00], R62 ;  /* 0x000b003e09007988 */ /* 0x000fe80008000409 */
[----:B------:R2:W-:Y:S04]  /*1d50*/  STS.U16 [R9+UR9+0xf00], R80 ;  /* 0x000f005009007988 */ /* 0x0005e80008000409 */
[----:B------:R3:W-:Y:S04]  /*1d60*/  STS.U16 [R9+UR9+0x1300], R11 ;  /* 0x0013000b09007988 */ /* 0x0007e80008000409 */
[----:B------:R-:W-:Y:S01]  /*1d70*/  STS.U16 [R9+UR9+0x1700], R104 ;  /* 0x0017006809007988 */ /* 0x000fe20008000409 */
[----:B--2---:R-:W2:Y:S03]  /*1d80*/  LDC.64 R80, c[0x0][0x390] ;  /* 0x0000e400ff507b82 */ /* 0x004ea60000000a00 */
[----:B------:R-:W-:Y:S01]  /*1d90*/  STS.U16 [R9+UR9+0x1b00], R118 ;  /* 0x001b007609007988 */ /* 0x000fe20008000409 */
[----:B---3--:R-:W-:-:S03]  /*1da0*/  PRMT R11, RZ, 0x7610, R11 ;  /* 0x00007610ff0b7816 */ /* 0x008fc6000000000b */
[----:B------:R3:W-:Y:S04]  /*1db0*/  STS.U16 [R9+UR9+0x1f00], R19 ;  /* 0x001f001309007988 */ /* 0x0007e80008000409 */
[----:B------:R-:W-:Y:S04]  /*1dc0*/  STS.U16 [R3+UR9+0x380], R40 ;  /* 0x0003802803007988 */ /* 0x000fe80008000409 */
[----:B------:R-:W-:Y:S01]  /*1dd0*/  STS.U16 [R3+UR9+0x780], R52 ;  /* 0x0007803403007988 */ /* 0x000fe20008000409 */
[----:B---3--:R-:W-:-:S03]  /*1de0*/  PRMT R9, RZ, 0x7610, R9 ;  /* 0x00007610ff097816 */ /* 0x008fc60000000009 */
[----:B------:R-:W-:Y:S04]  /*1df0*/  STS.U16 [R3+UR9+0xb80], R64 ;  /* 0x000b804003007988 */ /* 0x000fe80008000409 */
[----:B------:R-:W-:Y:S04]  /*1e00*/  STS.U16 [R3+UR9+0xf80], R82 ;  /* 0x000f805203007988 */ /* 0x000fe80008000409 */
[----:B------:R3:W-:Y:S04]  /*1e10*/  STS.U16 [R3+UR9+0x1380], R13 ;  /* 0x0013800d03007988 */ /* 0x0007e80008000409 */
[----:B------:R-:W-:Y:S04]  /*1e20*/  STS.U16 [R3+UR9+0x1780], R106 ;  /* 0x0017806a03007988 */ /* 0x000fe80008000409 */
[----:B------:R-:W-:Y:S01]  /*1e30*/  STS.U16 [R3+UR9+0x1b80], R120 ;  /* 0x001b807803007988 */ /* 0x000fe20008000409 */
[----:B0-----:R-:W-:Y:S01]  /*1e40*/  LOP3.LUT R2, R24, 0xf, RZ, 0xc0, !PT ;  /* 0x0000000f18027812 */ /* 0x001fe200078ec0ff */
[----:B---3--:R-:W0:Y:S02]  /*1e50*/  LDC R13, c[0x0][0x3d8] ;  /* 0x0000f600ff0d7b82 */ /* 0x008e240000000800 */
[----:B------:R3:W-:Y:S01]  /*1e60*/  STS.U16 [R3+UR9+0x1f80], R22 ;  /* 0x001f801603007988 */ /* 0x0007e20008000409 */
[----:B------:R-:W-:Y:S01]  /*1e70*/  STTM.x64 tmem[UR11], RZ ;  /* 0x000000ff000079ed */ /* 0x000fe2000834000b */
[----:B------:R-:W4:Y:S04]  /*1e80*/  FENCE.VIEW.ASYNC.T ;  /* 0x00000000000073c6 */ /* 0x000f280000000200 */
[----:B----4-:R-:W-:Y:S06]  /*1e90*/  BAR.SYNC.DEFER_BLOCKING 0x0 ;  /* 0x0000000000007b1d */ /* 0x010fec0000010000 */
[----:B------:R-:W4:Y:S02]  /*1ea0*/  FENCE.VIEW.ASYNC.S ;  /* 0x00000000000073c6 */ /* 0x000f240000000000 */
[----:B----4-:R4:W1:Y:S02]  /*1eb0*/  @!UP1 SYNCS.EXCH.64 URZ, [UR9+0x9800], UR4 ;  /* 0x0098000409ff95b2 */ /* 0x0108640008000100 */
[----:B-1----:R-:W-:Y:S06]  /*1ec0*/  BAR.SYNC.DEFER_BLOCKING 0x0 ;  /* 0x0000000000007b1d */ /* 0x002fec0000010000 */
[----:B------:R-:W2:Y:S04]  /*1ed0*/  @P0 LDG.E.U16 R8, desc[UR34][R92.64] ;  /* 0x000000225c080981 */ /* 0x000ea8000c1e1500 */
[----:B------:R-:W2:Y:S04]  /*1ee0*/  @P0 LDG.E.U16 R10, desc[UR34][R88.64] ;  /* 0x00000022580a0981 */ /* 0x000ea8000c1e1500 */
[----:B------:R-:W2:Y:S04]  /*1ef0*/  @P0 LDG.E.U16 R9, desc[UR34][R90.64] ;  /* 0x000000225a090981 */ /* 0x000ea8000c1e1500 */
[----:B------:R-:W2:Y:S01]  /*1f00*/  @P0 LDG.E.U16 R11, desc[UR34][R86.64] ;  /* 0x00000022560b0981 */ /* 0x000ea2000c1e1500 */
[----:B------:R-:W-:Y:S01]  /*1f10*/  UIMAD UR6, UR8, UR6, URZ ;  /* 0x00000006080672a4 */ /* 0x000fe2000f8e02ff */
[----:B------:R-:W-:Y:S01]  /*1f20*/  IMAD R4, R2, UR7, RZ ;  /* 0x0000000702047c24 */ /* 0x000fe2000f8e02ff */
[----:B------:R-:W-:Y:S01]  /*1f30*/  SHF.R.U32.HI R5, RZ, 0x4, R24 ;  /* 0x00000004ff057819 */ /* 0x000fe20000011618 */
[----:B------:R-:W-:Y:S01]  /*1f40*/  VOTEU.ALL UP1, P6 ;  /* 0x0000000000ff7886 */ /* 0x000fe20003020000 */
[----:B----4-:R-:W-:Y:S01]  /*1f50*/  USHF.L.U32 UR4, UR6, 0x1, URZ ;  /* 0x0000000106047899 */ /* 0x010fe200080006ff */
[----:B------:R-:W-:Y:S01]  /*1f60*/  LOP3.LUT R2, R24, 0xff, RZ, 0xc0, !PT ;  /* 0x000000ff18027812 */ /* 0x000fe200078ec0ff */
[----:B------:R-:W-:Y:S01]  /*1f70*/  UIADD3 UR13, UPT, UPT, UR10, 0x80, URZ ;  /* 0x000000800a0d7890 */ /* 0x000fe2000fffe0ff */
[C---:B---3--:R-:W-:Y:S01]  /*1f80*/  SHF.L.U32 R3, R4.reuse, 0x1, RZ ;  /* 0x0000000104037819 */ /* 0x048fe200000006ff */
[----:B------:R-:W-:Y:S01]  /*1f90*/  IMAD.HI R4, R4, 0x2, RZ ;  /* 0x0000000204047827 */ /* 0x000fe200078e02ff */
[----:B------:R-:W-:Y:S01]  /*1fa0*/  SHF.R.U32.HI R7, RZ, 0x2, R7 ;  /* 0x00000002ff077819 */ /* 0x000fe20000011607 */
[----:B------:R-:W-:Y:S01]  /*1fb0*/  UIADD3 UR14, UPT, UPT, UR9, 0x8800, URZ ;  /* 0x00008800090e7890 */ /* 0x000fe2000fffe0ff */
[----:B--2---:R-:W-:Y:S01]  /*1fc0*/  IADD3 R80, P1, P2, R3, UR4, R80 ;  /* 0x0000000403507c10 */ /* 0x004fe2000fa3e050 */
[----:B------:R-:W-:Y:S01]  /*1fd0*/  UIMAD.WIDE UR4, UR6, 0x2, URZ ;  /* 0x00000002060478a5 */ /* 0x000fe2000f8e02ff */
[----:B------:R-:W-:-:S02]  /*1fe0*/  SGXT.U32 R3, R5, 0x4 ;  /* 0x000000040503781a */ /* 0x000fc40000000000 */
[----:B------:R-:W-:Y:S02]  /*1ff0*/  SHF.L.U32 R6, R2, 0x1, RZ ;  /* 0x0000000102067819 */ /* 0x000fe400000006ff */
[----:B------:R-:W-:Y:S01]  /*2000*/  LEA.HI R2, R24, 0x30, RZ, 0x1c ;  /* 0x0000003018027811 */ /* 0x000fe200078fe0ff */
[----:B0-----:R-:W-:Y:S01]  /*2010*/  IMAD R5, R3, R13, RZ ;  /* 0x0000000d03057224 */ /* 0x001fe200078e02ff */
[----:B------:R-:W-:Y:S01]  /*2020*/  IADD3.X R12, PT, PT, R4, UR5, R81, P1, P2 ;  /* 0x00000005040c7c10 */ /* 0x000fe20008fe4451 */
[----:B------:R-:W-:-:S04]  /*2030*/  @!UP0 UIADD3 UR4, UPT, UPT, -UR12, 0x100000, URZ ;  /* 0x001000000c048890 */ /* 0x000fc8000fffe1ff */
[----:B------:R-:W-:Y:S02]  /*2040*/  @!UP0 USHF.L.U32 UR5, UR4, 0xb, URZ ;  /* 0x0000000b04058899 */ /* 0x000fe400080006ff */
[----:B------:R-:W-:Y:S01]  /*2050*/  @!UP0 USHF.L.U32 UR4, UR4, 0x1, URZ ;  /* 0x0000000104048899 */ /* 0x000fe200080006ff */
[C---:B------:R-:W-:Y:S02]  /*2060*/  LEA R84, P1, R5.reuse, R80, 0x1 ;  /* 0x0000005005547211 */ /* 0x040fe400078208ff */
[----:B------:R-:W-:Y:S01]  /*2070*/  LOP3.LUT R3, R6, R7, RZ, 0x3c, !PT ;  /* 0x0000000706037212 */ /* 0x000fe200078e3cff */
[----:B------:R-:W-:Y:S01]  /*2080*/  IMAD R7, R2, R13, RZ ;  /* 0x0000000d02077224 */ /* 0x000fe200078e02ff */
[----:B------:R-:W-:Y:S02]  /*2090*/  LEA.HI.X.SX32 R85, R5, R12, 0x1, P1 ;  /* 0x0000000c05557211 */ /* 0x000fe400008f0eff */
[----:B------:R-:W-:Y:S02]  /*20a0*/  ISETP.EQ.U32.AND P1, PT, RZ, UR18, P0 ;  /* 0x00000012ff007c0c */ /* 0x000fe40008722070 */
[----:B------:R-:W-:-:S03]  /*20b0*/  LEA R4, R13, R5, 0x4 ;  /* 0x000000050d047211 */ /* 0x000fc600078e20ff */
[----:B------:R0:W1:Y:S01]  /*20c0*/  @!UP1 SYNCS.EXCH.64 URZ, [UR9+0x9808], UR4 ;  /* 0x0098080409ff95b2 */ /* 0x0000620008000100 */
[----:B------:R-:W-:Y:S01]  /*20d0*/  LOP3.LUT R2, R3, 0x40, RZ, 0x3c, !PT ;  /* 0x0000004003027812 */ /* 0x000fe200078e3cff */
[----:B------:R-:W-:Y:S01]  /*20e0*/  VOTEU.ALL UP1, P6 ;  /* 0x0000000000ff7886 */ /* 0x000fe20003020000 */
[----:B------:R-:W-:Y:S02]  /*20f0*/  LEA R6, R13, R4, 0x4 ;  /* 0x000000040d067211 */ /* 0x000fe400078e20ff */
[-C--:B------:R-:W-:Y:S02]  /*2100*/  LEA R82, P2, R4, R80.reuse, 0x1 ;  /* 0x0000005004527211 */ /* 0x080fe400078408ff */
[-C--:B------:R-:W-:Y:S02]  /*2110*/  LEA R78, P4, R7, R80.reuse, 0x1 ;  /* 0x00000050074e7211 */ /* 0x080fe400078808ff */
[----:B------:R-:W-:Y:S02]  /*2120*/  LEA R80, P3, R6, R80, 0x1 ;  /* 0x0000005006507211 */ /* 0x000fe400078608ff */
[----:B------:R-:W-:Y:S01]  /*2130*/  LEA.HI.X.SX32 R83, R4, R12, 0x1, P2 ;  /* 0x0000000c04537211 */ /* 0x000fe200010f0eff */
[----:B0-----:R-:W-:-:S04]  /*2140*/  @!UP0 UIADD3 UR4, UPT, UPT, -UR12, 0x100000, URZ ;  /* 0x001000000c048890 */ /* 0x001fc8000fffe1ff */
[----:B------:R-:W-:Y:S02]  /*2150*/  @!UP0 USHF.L.U32 UR5, UR4, 0xb, URZ ;  /* 0x0000000b04058899 */ /* 0x000fe400080006ff */
[----:B------:R-:W-:Y:S02]  /*2160*/  @!UP0 USHF.L.U32 UR4, UR4, 0x1, URZ ;  /* 0x0000000104048899 */ /* 0x000fe400080006ff */
[----:B------:R-:W-:Y:S01]  /*2170*/  UIADD3 UR12, UPT, UPT, UR15, UR13, URZ ;  /* 0x0000000d0f0c7290 */ /* 0x000fe2000fffe0ff */
[-C--:B------:R-:W-:Y:S02]  /*2180*/  LEA.HI.X.SX32 R79, R7, R12.reuse, 0x1, P4 ;  /* 0x0000000c074f7211 */ /* 0x080fe400020f0eff */
[----:B------:R-:W-:Y:S01]  /*2190*/  LEA.HI.X.SX32 R81, R6, R12, 0x1, P3 ;  /* 0x0000000c06517211 */ /* 0x000fe200018f0eff */
[----:B------:R-:W-:Y:S01]  /*21a0*/  ULEA UR12, UR23, UR12, 0x2 ;  /* 0x0000000c170c7291 */ /* 0x000fe2000f8e10ff */
[----:B------:R-:W-:Y:S02]  /*21b0*/  PRMT R94, RZ, 0x7610, R94 ;  /* 0x00007610ff5e7816 */ /* 0x000fe4000000005e */
[----:B------:R-:W-:-:S02]  /*21c0*/  PRMT R96, RZ, 0x7610, R96 ;  /* 0x00007610ff607816 */ /* 0x000fc40000000060 */
[----:B------:R-:W-:Y:S02]  /*21d0*/  PRMT R100, RZ, 0x7610, R100 ;  /* 0x00007610ff647816 */ /* 0x000fe40000000064 */
[----:B------:R-:W-:Y:S01]  /*21e0*/  PRMT R102, RZ, 0x7610, R102 ;  /* 0x00007610ff667816 */ /* 0x000fe20000000066 */
[----:B------:R0:W-:Y:S04]  /*21f0*/  STS.U16 [R3+UR9+0x8000], R8 ;  /* 0x0080000803007988 */ /* 0x0001e80008000409 */
[----:B------:R0:W-:Y:S04]  /*2200*/  STS.U16 [R3+UR9+0x8400], R10 ;  /* 0x0084000a03007988 */ /* 0x0001e80008000409 */
[----:B------:R0:W-:Y:S04]  /*2210*/  STS.U16 [R2+UR9+0x8200], R9 ;  /* 0x0082000902007988 */ /* 0x0001e80008000409 */
[----:B------:R0:W-:Y:S01]  /*2220*/  STS.U16 [R2+UR9+0x8600], R11 ;  /* 0x0086000b02007988 */ /* 0x0001e20008000409 */
[----:B-1----:R1:W-:Y:S06]  /*2230*/  MEMBAR.ALL.CTA ;  /* 0x0000000000007992 */ /* 0x0023ec0000008000 */
[----:B-1----:R-:W-:Y:S04]  /*2240*/  FENCE.VIEW.ASYNC.S ;  /* 0x00000000000073c6 */ /* 0x002fe80000000000 */
[----:B------:R-:W1:Y:S02]  /*2250*/  FENCE.VIEW.ASYNC.S ;  /* 0x00000000000073c6 */ /* 0x000e640000000000 */
[----:B-1----:R0:W1:Y:S02]  /*2260*/  @!UP1 SYNCS.EXCH.64 URZ, [UR9+0x8800], UR4 ;  /* 0x0088000409ff95b2 */ /* 0x0020640008000100 */
[----:B-1----:R-:W-:Y:S06]  /*2270*/  BAR.SYNC.DEFER_BLOCKING 0x0 ;  /* 0x0000000000007b1d */ /* 0x002fec0000010000 */
[----:B0-----:R-:W-:Y:S05]  /*2280*/  @!P1 BRA `(.L_x_6) ;  /* 0x0000000000dc9947 */ /* 0x001fea0003800000 */
[----:B------:R-:W-:Y:S02]  /*2290*/  USHF.R.U32.HI UR17, URZ, 0x4, UR9 ;  /* 0x00000004ff117899 */ /* 0x000fe40008011609 */
[----:B------:R-:W-:Y:S02]  /*22a0*/  UIADD3 UR5, UPT, UPT, UR9, 0x8000, URZ ;  /* 0x0000800009057890 */ /* 0x000fe4000fffe0ff */
[----:B------:R-:W-:Y:S02]  /*22b0*/  USGXT.U32 UR17, UR17, 0xe ;  /* 0x0000000e1111789a */ /* 0x000fe40008000000 */
[----:B------:R-:W-:Y:S02]  /*22c0*/  USHF.R.U32.HI UR5, URZ, 0x4, UR5 ;  /* 0x00000004ff057899 */ /* 0x000fe40008011605 */
[----:B------:R-:W-:Y:S02]  /*22d0*/  UIADD3 UR40, UP1, UPT, UR17, 0x2000080, URZ ;  /* 0x0200008011287890 */ /* 0x000fe4000ff3e0ff */
[----:B------:R-:W-:Y:S01]  /*22e0*/  USGXT.U32 UR16, UR5, 0xe ;  /* 0x0000000e0510789a */ /* 0x000fe20008000000 */
[----:B------:R-:W-:Y:S01]  /*22f0*/  UMOV UR4, URZ ;  /* 0x000000ff00047c82 */ /* 0x000fe20008000000 */
[----:B------:R-:W-:Y:S01]  /*2300*/  UMOV UR6, URZ ;  /* 0x000000ff00067c82 */ /* 0x000fe20008000000 */
[----:B------:R-:W-:-:S02]  /*2310*/  UIADD3.X UR41, UPT, UPT, UR4, 0x40004040, URZ, UP1, !UPT ;  /* 0x4000404004297890 */ /* 0x000fc40008ffe4ff */
[----:B------:R-:W-:Y:S01]  /*2320*/  UIADD3 UR42, UP1, UPT, UR16, 0x2, URZ ;  /* 0x00000002102a7890 */ /* 0x000fe2000ff3e0ff */
[----:B------:R-:W-:Y:S01]  /*2330*/  UMOV UR4, UR14 ;  /* 0x0000000e00047c82 */ /* 0x000fe20008000000 */
[----:B------:R-:W-:Y:S02]  /*2340*/  UMOV UR5, URZ ;  /* 0x000000ff00057c82 */ /* 0x000fe40008000000 */
[----:B------:R-:W-:Y:S01]  /*2350*/  UIADD3.X UR43, UPT, UPT, UR6, 0x40004040, URZ, UP1, !UPT ;  /* 0x40004040062b7890 */ /* 0x000fe20008ffe4ff */
[----:B------:R-:W-:Y:S01]  /*2360*/  UMOV UR22, UR4 ;  /* 0x0000000400167c82 */ /* 0x000fe20008000000 */
[----:B------:R-:W-:Y:S02]  /*2370*/  ULOP3.LUT UR4, UR17, 0x2000000, URZ, 0xfc, !UPT ;  /* 0x0200000011047892 */ /* 0x000fe4000f8efcff */
[----:B------:R-:W-:Y:S02]  /*2380*/  UIADD3.64 UR44, UPT, UPT, UR40, 0x80, URZ ;  /* 0x00000080282c7897 */ /* 0x000fe4000fffe0ff */
[----:B------:R-:W-:-:S02]  /*2390*/  UIADD3.64 UR46, UPT, UPT, UR42, 0x2, URZ ;  /* 0x000000022a2e7897 */ /* 0x000fc4000fffe0ff */
[----:B------:R-:W-:Y:S02]  /*23a0*/  UIADD3.64 UR48, UPT, UPT, UR40, 0x100, URZ ;  /* 0x0000010028307897 */ /* 0x000fe4000fffe0ff */
[----:B------:R-:W-:Y:S02]  /*23b0*/  UIADD3.64 UR50, UPT, UPT, UR42, 0x4, URZ ;  /* 0x000000042a327897 */ /* 0x000fe4000fffe0ff */
[----:B------:R-:W-:Y:S02]  /*23c0*/  UIADD3 UR19, UPT, UPT, UR10, 0x90, URZ ;  /* 0x000000900a137890 */ /* 0x000fe4000fffe0ff */
[----:B------:R-:W-:Y:S02]  /*23d0*/  UIADD3.64 UR52, UPT, UPT, UR40, 0x380, URZ ;  /* 0x0000038028347897 */ /* 0x000fe4000fffe0ff */
[----:B------:R-:W-:Y:S02]  /*23e0*/  UIADD3 UR60, UPT, UPT, UR10, 0x90, URZ ;  /* 0x000000900a3c7890 */ /* 0x000fe4000fffe0ff */
[----:B------:R-:W-:-:S02]  /*23f0*/  UIADD3.64 UR54, UPT, UPT, UR40, 0x400, URZ ;  /* 0x0000040028367897 */ /* 0x000fc4000fffe0ff */
[----:B------:R-:W-:Y:S02]  /*2400*/  UIADD3 UR61, UPT, UPT, UR10, 0x90, URZ ;  /* 0x000000900a3d7890 */ /* 0x000fe4000fffe0ff */
[----:B------:R-:W-:Y:S01]  /*2410*/  UIADD3.64 UR56, UPT, UPT, UR40, 0x480, URZ ;  /* 0x0000048028387897 */ /* 0x000fe2000fffe0ff */
[----:B------:R-:W-:Y:S01]  /*2420*/  UMOV UR26, 0x0 ;  /* 0x00000000001a7882 */ /* 0x000fe20000000000 */
[----:B------:R-:W-:Y:S01]  /*2430*/  UMOV UR27, 0x8048010 ;  /* 0x08048010001b7882 */ /* 0x000fe20000000000 */
[----:B------:R-:W-:Y:S01]  /*2440*/  UIADD3 UR62, UPT, UPT, UR10, 0x90, URZ ;  /* 0x000000900a3e7890 */ /* 0x000fe2000fffe0ff */
[----:B------:R-:W-:Y:S01]  /*2450*/  UMOV UR17, 0x40004040 ;  /* 0x4000404000117882 */ /* 0x000fe20000000000 */
[----:B------:R-:W-:Y:S01]  /*2460*/  UIADD3.64 UR58, UPT, UPT, UR40, 0x500, URZ ;  /* 0x00000500283a7897 */ /* 0x000fe2000fffe0ff */
[----:B------:R-:W-:Y:S01]  /*2470*/  UMOV UR5, 0x40004040 ;  /* 0x4000404000057882 */ /* 0x000fe20000000000 */
[----:B------:R-:W-:Y:S01]  /*2480*/  UMOV UR20, 0x0 ;  /* 0x0000000000147882 */ /* 0x000fe20000000000 */
[----:B------:R-:W-:Y:S01]  /*2490*/  UMOV UR21, 0x8048010 ;  /* 0x0804801000157882 */ /* 0x000fe20000000000 */
[----:B------:R-:W-:Y:S01]  /*24a0*/  UMOV UR32, 0x0 ;  /* 0x0000000000207882 */ /* 0x000fe20000000000 */
[----:B------:R-:W-:Y:S01]  /*24b0*/  UMOV UR33, 0x8048010 ;  /* 0x0804801000217882 */ /* 0x000fe20000000000 */
[----:B------:R0:W-:Y:S01]  /*24c0*/  UTCHMMA gdesc[UR4], gdesc[UR16], tmem[UR13], tmem[UR26], idesc[UR27], !UPT ;  /* 0x00ff1a10040075ea */ /* 0x0001e2000f80000d */
[----:B------:R-:W-:Y:S01]  /*24d0*/  UMOV UR30, 0x0 ;  /* 0x00000000001e7882 */ /* 0x000fe20000000000 */
[----:B------:R-:W-:Y:S01]  /*24e0*/  UMOV UR31, 0x8048010 ;  /* 0x08048010001f7882 */ /* 0x000fe20000000000 */
[----:B------:R0:W-:Y:S01]  /*24f0*/  UTCHMMA gdesc[UR40], gdesc[UR42], tmem[UR13], tmem[UR20], idesc[UR21], UPT ;  /* 0x00ff142a280075ea */ /* 0x0001e2000b80000d */
        /* <DEDUP_REMOVED lines=8> */
[----:B------:R0:W-:Y:S01]  /*2580*/  UTCHMMA gdesc[UR52], gdesc[UR16], tmem[UR19], tmem[UR28], idesc[UR29], !UPT ;  /* 0x00ff1c10340075ea */ /* 0x0001e2000f800013 */
[----:B------:R-:W-:Y:S01]  /*2590*/  UMOV UR38, 0x0 ;  /* 0x0000000000267882 */ /* 0x000fe20000000000 */
[----:B------:R-:W-:Y:S01]  /*25a0*/  UMOV UR39, 0x8048010 ;  /* 0x0804801000277882 */ /* 0x000fe20000000000 */
[----:B------:R0:W-:Y:S01]  /*25b0*/  UTCHMMA gdesc[UR54], gdesc[UR42], tmem[UR60], tmem[UR24], idesc[UR25], UPT ;  /* 0x00ff182a360075ea */ /* 0x0001e2000b80003c */
[----:B------:R0:W-:Y:S01]  /*25c0*/  UTCHMMA gdesc[UR56], gdesc[UR46], tmem[UR61], tmem[UR36], idesc[UR37], UPT ;  /* 0x00ff242e380075ea */ /* 0x0001e2000b80003d */
[----:B------:R0:W-:Y:S01]  /*25d0*/  UTCHMMA gdesc[UR58], gdesc[UR50], tmem[UR62], tmem[UR38], idesc[UR39], UPT ;  /* 0x00ff26323a0075ea */ /* 0x0001e2000b80003e */
[----:B------:R0:W-:Y:S01]  /*25e0*/  UTCBAR [UR22], URZ ;  /* 0x000000ff160073e9 */ /* 0x0001e200080000ff */
[----:B------:R-:W-:Y:S01]  /*25f0*/  NOP ;  /* 0x0000000000007918 */ /* 0x000fe20000000000 */
.L_x_6:
[----:B------:R-:W-:Y:S05]  /*2600*/  @!P0 BRA `(.L_x_7) ;  /* 0x0000000000088947 */ /* 0x000fea0003800000 */
[----:B------:R-:W1:Y:S02]  /*2610*/  SYNCS.PHASECHK.TRANS64.TRYWAIT P2, [UR9+0x8800], RZ ;  /* 0x008800ffff0075a7 */ /* 0x000e640008041109 */
[----:B-1----:R-:W-:Y:S05]  /*2620*/  @!P2 BRA `(.L_x_8) ;  /* 0x0000005000c0a947 */ /* 0x002fea0003800000 */
.L_x_7:
[----:B------:R-:W-:Y:S06]  /*2630*/  BAR.SYNC.DEFER_BLOCKING 0x0 ;  /* 0x0000000000007b1d */ /* 0x000fec0000010000 */
[----:B0-----:R-:W0:Y:S01]  /*2640*/  LDCU UR4, c[0x0][0x3a8] ;  /* 0x00007500ff0477ac */ /* 0x001e220008000800 */
[----:B------:R-:W0:Y:S01]  /*2650*/  LDTM.x16 R4, tmem[UR12] ;  /* 0x0000000c000479ee */ /* 0x000e220008240000 */
[----:B------:R-:W1:Y:S01]  /*2660*/  @!P6 SYNCS.CCTL.IV [UR9+0x8800] ;  /* 0x00880000ff00e9b1 */ /* 0x000e620008000009 */
[----:B------:R-:W-:Y:S01]  /*2670*/  NOP ;  /* 0x0000000000007918 */ /* 0x000fe20000000000 */
[----:B------:R2:W5:Y:S04]  /*2680*/  @P0 LDG.E.U16 R94, desc[UR34][R84.64] ;  /* 0x00000022545e0981 */ /* 0x000568000c1e1500 */
[----:B------:R2:W5:Y:S04]  /*2690*/  @P0 LDG.E.U16 R96, desc[UR34][R82.64] ;  /* 0x0000002252600981 */ /* 0x000568000c1e1500 */
[----:B------:R2:W5:Y:S04]  /*26a0*/  @P0 LDG.E.U16 R100, desc[UR34][R80.64] ;  /* 0x0000002250640981 */ /* 0x000568000c1e1500 */
[----:B------:R2:W5:Y:S01]  /*26b0*/  @P0 LDG.E.U16 R102, desc[UR34][R78.64] ;  /* 0x000000224e660981 */ /* 0x000562000c1e1500 */
[----:B0-----:R-:W-:Y:S01]  /*26c0*/  FMUL R4, R4, UR4 ;  /* 0x0000000404047c20 */ /* 0x001fe20008400000 */
[----:B------:R-:W-:Y:S01]  /*26d0*/  ISETP.GT.AND P4, PT, R68, -0x1, PT ;  /* 0xffffffff4400780c */ /* 0x000fe20003f84270 */
[----:B------:R-:W-:Y:S01]  /*26e0*/  FMUL R5, R5, UR4 ;  /* 0x0000000405057c20 */ /* 0x000fe20008400000 */
[----:B------:R-:W-:Y:S01]  /*26f0*/  FMUL R6, R6, UR4 ;  /* 0x0000000406067c20 */ /* 0x000fe20008400000 */
[C---:B------:R-:W-:Y:S01]  /*2700*/  ISETP.GT.AND P3, PT, R0.reuse, RZ, PT ;  /* 0x000000ff0000720c */ /* 0x040fe20003f64270 */
[----:B------:R-:W-:Y:S01]  /*2710*/  FMUL R7, R7, UR4 ;  /* 0x0000000407077c20 */ /* 0x000fe20008400000 */
[----:B------:R-:W-:Y:S01]  /*2720*/  ISETP.GT.AND P2, PT, R0, 0x1, PT ;  /* 0x000000010000780c */ /* 0x000fe20003f44270 */
[----:B------:R-:W-:Y:S01]  /*2730*/  FMUL R8, R8, UR4 ;  /* 0x0000000408087c20 */ /* 0x000fe20008400000 */
[----:B------:R-:W-:Y:S01]  /*2740*/  FSEL R4, R4, -INF , P4 ;  /* 0xff80000004047808 */ /* 0x000fe20002000000 */
        /* <DEDUP_REMOVED lines=17> */
[----:B------:R-:W-:Y:S01]  /*2860*/  FMNMX3 R20, R4, R5, R6, !PT ;  /* 0x0000000504147276 */ /* 0x000fe20007800006 */
[----:B------:R-:W-:Y:S01]  /*2870*/  FMUL R18, R18, UR4 ;  /* 0x0000000412127c20 */ /* 0x000fe20008400000 */
[C---:B------:R-:W-:Y:S01]  /*2880*/  ISETP.GT.AND P3, PT, R0.reuse, 0x6, PT ;  /* 0x000000060000780c */ /* 0x040fe20003f64270 */
[----:B------:R-:W-:Y:S01]  /*2890*/  FMUL R19, R19, UR4 ;  /* 0x0000000413137c20 */ /* 0x000fe20008400000 */
[----:B------:R-:W-:Y:S01]  /*28a0*/  FSEL R9, R9, -INF , P2 ;  /* 0xff80000009097808 */ /* 0x000fe20001000000 */
[----:B------:R-:W-:Y:S01]  /*28b0*/  UIADD3 UR22, UPT, UPT, UR10, 0xa0, URZ ;  /* 0x000000a00a167890 */ /* 0x000fe2000fffe0ff */
[----:B------:R-:W-:-:S02]  /*28c0*/  ISETP.GT.AND P2, PT, R0, 0x7, PT ;  /* 0x000000070000780c */ /* 0x000fc40003f44270 */
[----:B------:R-:W-:Y:S01]  /*28d0*/  FSEL R10, R10, -INF , P4 ;  /* 0xff8000000a0a7808 */ /* 0x000fe20002000000 */
[----:B------:R-:W-:Y:S01]  /*28e0*/  UIADD3 UR15, UPT, UPT, UR15, UR22, URZ ;  /* 0x000000160f0f7290 */ /* 0x000fe2000fffe0ff */
[----:B------:R-:W-:Y:S02]  /*28f0*/  FMNMX3 R20, R20, R7, R8, !PT ;  /* 0x0000000714147276 */ /* 0x000fe40007800008 */
[C---:B------:R-:W-:Y:S01]  /*2900*/  ISETP.GT.AND P4, PT, R0.reuse, 0x8, PT ;  /* 0x000000080000780c */ /* 0x040fe20003f84270 */
[----:B------:R-:W-:Y:S01]  /*2910*/  ULEA UR23, UR23, UR15, 0x1 ;  /* 0x0000000f17177291 */ /* 0x000fe2000f8e08ff */
[----:B------:R-:W-:Y:S02]  /*2920*/  FSEL R11, R11, -INF , P3 ;  /* 0xff8000000b0b7808 */ /* 0x000fe40001800000 */
[----:B------:R-:W-:Y:S02]  /*2930*/  ISETP.GT.AND P3, PT, R0, 0x9, PT ;  /* 0x000000090000780c */ /* 0x000fe40003f64270 */
[----:B------:R-:W-:-:S02]  /*2940*/  FSEL R12, R12, -INF , P2 ;  /* 0xff8000000c0c7808 */ /* 0x000fc40001000000 */
[----:B------:R-:W-:Y:S02]  /*2950*/  FMNMX3 R20, R20, R9, R10, !PT ;  /* 0x0000000914147276 */ /* 0x000fe4000780000a */
[C---:B------:R-:W-:Y:S02]  /*2960*/  ISETP.GT.AND P2, PT, R0.reuse, 0xa, PT ;  /* 0x0000000a0000780c */ /* 0x040fe40003f44270 */
[----:B------:R-:W-:Y:S02]  /*2970*/  FSEL R13, R13, -INF , P4 ;  /* 0xff8000000d0d7808 */ /* 0x000fe40002000000 */
[----:B------:R-:W-:Y:S02]  /*2980*/  ISETP.GT.AND P4, PT, R0, 0xb, PT ;  /* 0x0000000b0000780c */ /* 0x000fe40003f84270 */
[----:B------:R-:W-:Y:S02]  /*2990*/  FSEL R14, R14, -INF , P3 ;  /* 0xff8000000e0e7808 */ /* 0x000fe40001800000 */
[----:B------:R-:W-:-:S02]  /*29a0*/  FMNMX3 R20, R20, R11, R12, !PT ;  /* 0x0000000b14147276 */ /* 0x000fc4000780000c */
[----:B------:R-:W-:Y:S02]  /*29b0*/  FSEL R15, R15, -INF , P2 ;  /* 0xff8000000f0f7808 */ /* 0x000fe40001000000 */
[C---:B------:R-:W-:Y:S02]  /*29c0*/  ISETP.GT.AND P3, PT, R0.reuse, 0xc, PT ;  /* 0x0000000c0000780c */ /* 0x040fe40003f64270 */
[----:B------:R-:W-:Y:S02]  /*29d0*/  ISETP.GT.AND P2, PT, R0, 0xd, PT ;  /* 0x0000000d0000780c */ /* 0x000fe40003f44270 */
[----:B------:R-:W-:Y:S02]  /*29e0*/  FSEL R16, R16, -INF , P4 ;  /* 0xff80000010107808 */ /* 0x000fe40002000000 */
[----:B------:R-:W-:Y:S02]  /*29f0*/  FMNMX3 R20, R20, R13, R14, !PT ;  /* 0x0000000d14147276 */ /* 0x000fe4000780000e */
[----:B------:R-:W-:-:S02]  /*2a00*/  ISETP.GT.AND P4, PT, R0, 0xe, PT ;  /* 0x0000000e0000780c */ /* 0x000fc40003f84270 */
[----:B------:R-:W-:Y:S02]  /*2a10*/  FSEL R17, R17, -INF , P3 ;  /* 0xff80000011117808 */ /* 0x000fe40001800000 */
[----:B------:R-:W-:Y:S02]  /*2a20*/  FSEL R18, R18, -INF , P2 ;  /* 0xff80000012127808 */ /* 0x000fe40001000000 */
[----:B------:R-:W-:Y:S02]  /*2a30*/  FMNMX3 R20, R20, R15, R16, !PT ;  /* 0x0000000f14147276 */ /* 0x000fe40007800010 */
[----:B------:R-:W-:Y:S02]  /*2a40*/  FSEL R19, R19, -INF , P4 ;  /* 0xff80000013137808 */ /* 0x000fe40002000000 */
[----:B------:R-:W-:Y:S02]  /*2a50*/  FMNMX3 R20, R20, R17, R18, !PT ;  /* 0x0000001114147276 */ /* 0x000fe40007800012 */
[----:B------:R-:W-:-:S02]  /*2a60*/  SHF.R.S32.HI R22, RZ, 0x6, R24 ;  /* 0x00000006ff167819 */ /* 0x000fc40000011418 */
[----:B------:R-:W-:Y:S02]  /*2a70*/  FMNMX3 R98, R20, -INF , R19, !PT ;  /* 0xff80000014627876 */ /* 0x000fe40007800013 */
[----:B------:R-:W-:-:S03]  /*2a80*/  SHF.L.U32 R77, R24, 0x1, RZ ;  /* 0x00000001184d7819 */ /* 0x000fc600000006ff */
[--C-:B------:R-:W-:Y:S01]  /*2a90*/  FADD R4, R4, -R98.reuse ;  /* 0x8000006204047221 */ /* 0x100fe20000000000 */
[--C-:B------:R-:W-:Y:S01]  /*2aa0*/  FADD R5, R5, -R98.reuse ;  /* 0x8000006205057221 */ /* 0x100fe20000000000 */
[--C-:B------:R-:W-:Y:S01]  /*2ab0*/  FADD R6, R6, -R98.reuse ;  /* 0x8000006206067221 */ /* 0x100fe20000000000 */
[--C-:B------:R-:W-:Y:S01]  /*2ac0*/  FADD R7, R7, -R98.reuse ;  /* 0x8000006207077221 */ /* 0x100fe20000000000 */
[----:B------:R-:W-:Y:S01]  /*2ad0*/  FMUL R4, R4, 1.4426950216293334961 ;  /* 0x3fb8aa3b04047820 */ /* 0x000fe20000400000 */
[----:B------:R-:W-:Y:S01]  /*2ae0*/  FMUL R5, R5, 1.4426950216293334961 ;  /* 0x3fb8aa3b05057820 */ /* 0x000fe20000400000 */
[----:B------:R-:W-:Y:S01]  /*2af0*/  FMUL R6, R6, 1.4426950216293334961 ;  /* 0x3fb8aa3b06067820 */ /* 0x000fe20000400000 */
[----:B------:R-:W-:Y:S01]  /*2b00*/  FMUL R7, R7, 1.4426950216293334961 ;  /* 0x3fb8aa3b07077820 */ /* 0x000fe20000400000 */
[--C-:B------:R-:W-:Y:S01]  /*2b10*/  FADD R8, R8, -R98.reuse ;  /* 0x8000006208087221 */ /* 0x100fe20000000000 */
[--C-:B------:R-:W-:Y:S01]  /*2b20*/  FADD R9, R9, -R98.reuse ;  /* 0x8000006209097221 */ /* 0x100fe20000000000 */
[----:B------:R-:W-:Y:S01]  /*2b30*/  MUFU.EX2 R4, R4 ;  /* 0x0000000400047308 */ /* 0x000fe20000000800 */
[--C-:B------:R-:W-:Y:S01]  /*2b40*/  FADD R10, R10, -R98.reuse ;  /* 0x800000620a0a7221 */ /* 0x100fe20000000000 */
[----:B------:R-:W-:Y:S01]  /*2b50*/  FMUL R8, R8, 1.4426950216293334961 ;  /* 0x3fb8aa3b08087820 */ /* 0x000fe20000400000 */
[----:B------:R-:W-:Y:S01]  /*2b60*/  FMUL R9, R9, 1.4426950216293334961 ;  /* 0x3fb8aa3b09097820 */ /* 0x000fe20000400000 */
[--C-:B------:R-:W-:Y:S01]  /*2b70*/  FADD R11, R11, -R98.reuse ;  /* 0x800000620b0b7221 */ /* 0x100fe20000000000 */
[----:B------:R-:W-:Y:S01]  /*2b80*/  FMUL R10, R10, 1.4426950216293334961 ;  /* 0x3fb8aa3b0a0a7820 */ /* 0x000fe20000400000 */
[--C-:B------:R-:W-:Y:S01]  /*2b90*/  FADD R12, R12, -R98.reuse ;  /* 0x800000620c0c7221 */ /* 0x100fe20000000000 */
[--C-:B------:R-:W-:Y:S01]  /*2ba0*/  FADD R13, R13, -R98.reuse ;  /* 0x800000620d0d7221 */ /* 0x100fe20000000000 */
[----:B------:R-:W0:Y:S01]  /*2bb0*/  MUFU.EX2 R5, R5 ;  /* 0x0000000500057308 */ /* 0x000e220000000800 */
[----:B------:R-:W-:Y:S01]  /*2bc0*/  FMUL R11, R11, 1.4426950216293334961 ;  /* 0x3fb8aa3b0b0b7820 */ /* 0x000fe20000400000 */
[----:B------:R-:W-:Y:S01]  /*2bd0*/  FMUL R12, R12, 1.4426950216293334961 ;  /* 0x3fb8aa3b0c0c7820 */ /* 0x000fe20000400000 */
[--C-:B------:R-:W-:Y:S01]  /*2be0*/  FADD R16, R16, -R98.reuse ;  /* 0x8000006210107221 */ /* 0x100fe20000000000 */
[----:B------:R-:W-:Y:S01]  /*2bf0*/  FMUL R13, R13, 1.4426950216293334961 ;  /* 0x3fb8aa3b0d0d7820 */ /* 0x000fe20000400000 */
[--C-:B------:R-:W-:Y:S01]  /*2c00*/  FADD R14, R14, -R98.reuse ;  /* 0x800000620e0e7221 */ /* 0x100fe20000000000 */
[--C-:B------:R-:W-:Y:S01]  /*2c10*/  FADD R15, R15, -R98.reuse ;  /* 0x800000620f0f7221 */ /* 0x100fe20000000000 */
[----:B------:R-:W-:Y:S01]  /*2c20*/  FMUL R16, R16, 1.4426950216293334961 ;  /* 0x3fb8aa3b10107820 */ /* 0x000fe20000400000 */
[----:B------:R-:W3:Y:S01]  /*2c30*/  MUFU.EX2 R6, R6 ;  /* 0x0000000600067308 */ /* 0x000ee20000000800 */
[--C-:B------:R-:W-:Y:S01]  /*2c40*/  FADD R17, R17, -R98.reuse ;  /* 0x8000006211117221 */ /* 0x100fe20000000000 */
[--C-:B------:R-:W-:Y:S01]  /*2c50*/  FADD R18, R18, -R98.reuse ;  /* 0x8000006212127221 */ /* 0x100fe20000000000 */
[----:B------:R-:W-:Y:S01]  /*2c60*/  FADD R19, R19, -R98 ;  /* 0x8000006213137221 */ /* 0x000fe20000000000 */
[----:B------:R-:W-:Y:S01]  /*2c70*/  FMUL R14, R14, 1.4426950216293334961 ;  /* 0x3fb8aa3b0e0e7820 */ /* 0x000fe20000400000 */
[----:B------:R-:W-:Y:S01]  /*2c80*/  FMUL R15, R15, 1.4426950216293334961 ;  /* 0x3fb8aa3b0f0f7820 */ /* 0x000fe20000400000 */
[----:B------:R-:W-:Y:S01]  /*2c90*/  FMUL R17, R17, 1.4426950216293334961 ;  /* 0x3fb8aa3b11117820 */ /* 0x000fe20000400000 */
[----:B------:R-:W-:Y:S01]  /*2ca0*/  FMUL R18, R18, 1.4426950216293334961 ;  /* 0x3fb8aa3b12127820 */ /* 0x000fe20000400000 */
[----:B------:R-:W4:Y:S01]  /*2cb0*/  MUFU.EX2 R7, R7 ;  /* 0x0000000700077308 */ /* 0x000f220000000800 */
[----:B0-----:R-:W-:Y:S01]  /*2cc0*/  FADD R21, R4, R5 ;  /* 0x0000000504157221 */ /* 0x001fe20000000000 */
[----:B------:R-:W-:Y:S01]  /*2cd0*/  FMUL R19, R19, 1.4426950216293334961 ;  /* 0x3fb8aa3b13137820 */ /* 0x000fe20000400000 */
[----:B------:R-:W-:-:S05]  /*2ce0*/  F2FP.F16.F32.PACK_AB R4, R5, R4 ;  /* 0x000000040504723e */ /* 0x000fca00000000ff */
[----:B------:R-:W0:Y:S01]  /*2cf0*/  MUFU.EX2 R8, R8 ;  /* 0x0000000800087308 */ /* 0x000e220000000800 */
[----:B---3--:R-:W-:-:S07]  /*2d00*/  FADD R20, R6, R21 ;  /* 0x0000001506147221 */ /* 0x008fce0000000000 */
[----:B------:R-:W3:Y:S01]  /*2d10*/  MUFU.EX2 R9, R9 ;  /* 0x0000000900097308 */ /* 0x000ee20000000800 */
[C---:B----4-:R-:W-:Y:S01]  /*2d20*/  FADD R21, R7.reuse, R20 ;  /* 0x0000001407157221 */ /* 0x050fe20000000000 */
[----:B------:R-:W-:-:S06]  /*2d30*/  F2FP.F16.F32.PACK_AB R5, R7, R6 ;  /* 0x000000060705723e */ /* 0x000fcc00000000ff */
[----:B------:R-:W-:Y:S01]  /*2d40*/  MUFU.EX2 R10, R10 ;  /* 0x0000000a000a7308 */ /* 0x000fe20000000800 */
[----:B0-----:R-:W-:-:S07]  /*2d50*/  FADD R20, R8, R21 ;  /* 0x0000001508147221 */ /* 0x001fce0000000000 */
[----:B------:R-:W0:Y:S01]  /*2d60*/  MUFU.EX2 R11, R11 ;  /* 0x0000000b000b7308 */ /* 0x000e220000000800 */
[C---:B---3--:R-:W-:Y:S01]  /*2d70*/  FADD R21, R9.reuse, R20 ;  /* 0x0000001409157221 */ /* 0x048fe20000000000 */
[----:B------:R-:W-:-:S06]  /*2d80*/  F2FP.F16.F32.PACK_AB R6, R9, R8 ;  /* 0x000000080906723e */ /* 0x000fcc00000000ff */
[----:B------:R-:W-:Y:S08]  /*2d90*/  MUFU.EX2 R12, R12 ;  /* 0x0000000c000c7308 */ /* 0x000ff00000000800 */
[----:B------:R3:W-:Y:S01]  /*2da0*/  MUFU.EX2 R70, R16 ;  /* 0x0000001000467308 */ /* 0x0007e20000000800 */
[----:B0-----:R-:W-:-:S07]  /*2db0*/  F2FP.F16.F32.PACK_AB R7, R11, R10 ;  /* 0x0000000a0b07723e */ /* 0x001fce00000000ff */
[----:B------:R-:W0:Y:S01]  /*2dc0*/  MUFU.EX2 R13, R13 ;  /* 0x0000000d000d7308 */ /* 0x000e220000000800 */
[----:B---3--:R-:W-:-:S04]  /*2dd0*/  SGXT R16, R22, 0x1 ;  /* 0x000000011610781a */ /* 0x008fc80000000200 */
[----:B------:R-:W-:Y:S01]  /*2de0*/  LOP3.LUT R20, R16, 0x90, RZ, 0xc0, !PT ;  /* 0x0000009010147812 */ /* 0x000fe200078ec0ff */
[----:B------:R-:W-:Y:S02]  /*2df0*/  FADD R16, R10, R21 ;  /* 0x000000150a107221 */ /* 0x000fe40000000000 */
[----:B------:R-:W-:Y:S01]  /*2e00*/  MUFU.EX2 R14, R14 ;  /* 0x0000000e000e7308 */ /* 0x000fe20000000800 */
[----:B------:R-:W-:-:S07]  /*2e10*/  LOP3.LUT R77, R20, 0x17e, R77, 0x78, !PT ;  /* 0x0000017e144d7812 */ /* 0x000fce00078e784d */
[----:B------:R-:W-:Y:S01]  /*2e20*/  MUFU.EX2 R15, R15 ;  /* 0x0000000f000f7308 */ /* 0x000fe20000000800 */
[----:B0-----:R-:W-:-:S07]  /*2e30*/  F2FP.F16.F32.PACK_AB R8, R13, R12 ;  /* 0x0000000c0d08723e */ /* 0x001fce00000000ff */
[----:B------:R0:W3:Y:S08]  /*2e40*/  MUFU.EX2 R71, R17 ;  /* 0x0000001100477308 */ /* 0x0000f00000000800 */
[----:B------:R-:W-:Y:S01]  /*2e50*/  MUFU.EX2 R72, R18 ;  /* 0x0000001200487308 */ /* 0x000fe20000000800 */
[----:B0-----:R-:W-:-:S04]  /*2e60*/  FADD R17, R11, R16 ;  /* 0x000000100b117221 */ /* 0x001fc80000000000 */
[----:B------:R-:W-:Y:S01]  /*2e70*/  FADD R16, R12, R17 ;  /* 0x000000110c107221 */ /* 0x000fe20000000000 */
[----:B------:R-:W-:Y:S02]  /*2e80*/  FADD R12, -R98, -INF ;  /* 0xff800000620c7421 */ /* 0x000fe40000000100 */
[----:B------:R-:W0:Y:S01]  /*2e90*/  MUFU.EX2 R73, R19 ;  /* 0x0000001300497308 */ /* 0x000e220000000800 */
[----:B------:R-:W-:Y:S01]  /*2ea0*/  FADD R9, R13, R16 ;  /* 0x000000100d097221 */ /* 0x000fe20000000000 */
[----:B---3--:R-:W-:-:S03]  /*2eb0*/  F2FP.F16.F32.PACK_AB R10, R71, R70 ;  /* 0x00000046470a723e */ /* 0x008fc600000000ff */
[----:B------:R-:W-:Y:S01]  /*2ec0*/  FADD R16, R14, R9 ;  /* 0x000000090e107221 */ /* 0x000fe20000000000 */
[----:B------:R-:W-:Y:S02]  /*2ed0*/  F2FP.F16.F32.PACK_AB R9, R15, R14 ;  /* 0x0000000e0f09723e */ /* 0x000fe400000000ff */
[----:B0-----:R-:W-:Y:S01]  /*2ee0*/  F2FP.F16.F32.PACK_AB R11, R73, R72 ;  /* 0x00000048490b723e */ /* 0x001fe200000000ff */
[----:B-12---:R-:W-:Y:S06]  /*2ef0*/  @!P0 BRA `(.L_x_9) ;  /* 0x0000000000048947 */ /* 0x006fec0003800000 */
[----:B------:R0:W-:Y:S02]  /*2f00*/  STTM.x8 tmem[UR23], R4 ;  /* 0x00000004000079ed */ /* 0x0001e400081c0017 */
.L_x_9:
[----:B-----5:R1:W-:Y:S01]  /*2f10*/  STS.U16 [R77+UR9+0x8000], R94 ;  /* 0x0080005e4d007988 */ /* 0x0203e20008000409 */
[----:B------:R-:W-:Y:S01]  /*2f20*/  FMUL R74, R12, 1.4426950216293334961 ;  /* 0x3fb8aa3b0c4a7820 */ /* 0x000fe20000400000 */
[----:B------:R-:W-:Y:S02]  /*2f30*/  FADD R75, R15, R16 ;  /* 0x000000100f4b7221 */ /* 0x000fe40000000000 */
[----:B------:R1:W-:Y:S02]  /*2f40*/  STS.U16 [R77+UR9+0x8200], R96 ;  /* 0x008200604d007988 */ /* 0x0003e40008000409 */
[----:B------:R-:W-:Y:S01]  /*2f50*/  FADD R70, R70, R75 ;  /* 0x0000004b46467221 */ /* 0x000fe20000000000 */
[----:B------:R-:W2:Y:S01]  /*2f60*/  MUFU.EX2 R74, R74 ;  /* 0x0000004a004a7308 */ /* 0x000ea20000000800 */
[----:B------:R1:W-:Y:S04]  /*2f70*/  STS.U16 [R77+UR9+0x8400], R100 ;  /* 0x008400644d007988 */ /* 0x0003e80008000409 */
[----:B------:R1:W-:Y:S01]  /*2f80*/  STS.U16 [R77+UR9+0x8600], R102 ;  /* 0x008600664d007988 */ /* 0x0003e20008000409 */
[----:B------:R-:W3:Y:S02]  /*2f90*/  FENCE.VIEW.ASYNC.T ;  /* 0x00000000000073c6 */ /* 0x000ee40000000200 */
[----:B---3--:R-:W-:Y:S06]  /*2fa0*/  BAR.SYNC.DEFER_BLOCKING 0x0 ;  /* 0x0000000000007b1d */ /* 0x008fec0000010000 */
[----:B0-----:R-:W0:Y:S01]  /*2fb0*/  LDTM.x64 R4, tmem[UR11] ;  /* 0x0000000b000479ee */ /* 0x001e220008340000 */
[----:B------:R-:W-:Y:S01]  /*2fc0*/  NOP ;  /* 0x0000000000007918 */ /* 0x000fe20000000000 */
[----:B-1----:R-:W-:Y:S05]  /*2fd0*/  @!P0 BRA `(.L_x_10) ;  /* 0x0000000400048947 */ /* 0x002fea0003800000 */
[C---:B0-2---:R-:W-:Y:S01]  /*2fe0*/  FMUL R4, R74.reuse, R4 ;  /* 0x000000044a047220 */ /* 0x045fe20000400000 */
[C---:B------:R-:W-:Y:S01]  /*2ff0*/  FMUL R5, R74.reuse, R5 ;  /* 0x000000054a057220 */ /* 0x040fe20000400000 */
        /* <DEDUP_REMOVED lines=61> */
[----:B------:R-:W-:-:S04]  /*33d0*/  FMUL R67, R74, R67 ;  /* 0x000000434a437220 */ /* 0x000fc80000400000 */
[----:B------:R1:W-:Y:S03]  /*33e0*/  STTM.x64 tmem[UR11], R4 ;  /* 0x00000004000079ed */ /* 0x0003e6000834000b */
.L_x_10:
[----:B0-----:R-:W0:Y:S02]  /*33f0*/  FENCE.VIEW.ASYNC.T ;  /* 0x00000000000073c6 */ /* 0x001e240000000200 */
[----:B0-----:R-:W-:Y:S01]  /*3400*/  BAR.SYNC.DEFER_BLOCKING 0x0 ;  /* 0x0000000000007b1d */ /* 0x001fe20000010000 */
[----:B------:R-:W-:Y:S01]  /*3410*/  FADD R71, R71, R70 ;  /* 0x0000004647477221 */ /* 0x000fe20000000000 */
[----:B------:R-:W-:Y:S01]  /*3420*/  UIADD3 UR32, UPT, UPT, UR9, 0x9800, URZ ;  /* 0x0000980009207890 */ /* 0x000fe2000fffe0ff */
[----:B------:R-:W-:Y:S02]  /*3430*/  FSEL R98, R98, -INF , P0 ;  /* 0xff80000062627808 */ /* 0x000fe40000000000 */
[----:B------:R-:W-:-:S04]  /*3440*/  FADD R72, R72, R71 ;  /* 0x0000004748487221 */ /* 0x000fc80000000000 */
[----:B------:R-:W-:-:S04]  /*3450*/  FADD R73, R73, R72 ;  /* 0x0000004849497221 */ /* 0x000fc80000000000 */
[----:B--2---:R-:W-:-:S05]  /*3460*/  FADD R73, R74, R73 ;  /* 0x000000494a497221 */ /* 0x004fca0000000000 */
[----:B------:R-:W-:Y:S01]  /*3470*/  FSEL R94, R73, 1, P0 ;  /* 0x3f800000495e7808 */ /* 0x000fe20000000000 */
[----:B------:R0:W-:Y:S06]  /*3480*/  MEMBAR.ALL.CTA ;  /* 0x0000000000007992 */ /* 0x0001ec0000008000 */
[----:B0-----:R-:W0:Y:S02]  /*3490*/  FENCE.VIEW.ASYNC.S ;  /* 0x00000000000073c6 */ /* 0x001e240000000000 */
[----:B0-----:R-:W-:Y:S06]  /*34a0*/  BAR.SYNC.DEFER_BLOCKING 0x0 ;  /* 0x0000000000007b1d */ /* 0x001fec0000010000 */
[----:B------:R-:W-:Y:S05]  /*34b0*/  @!P1 BRA `(.L_x_11) ;  /* 0x0000000000589947 */ /* 0x000fea0003800000 */
[----:B------:R-:W-:Y:S01]  /*34c0*/  UIADD3 UR4, UPT, UPT, UR9, 0x8000, URZ ;  /* 0x0000800009047890 */ /* 0x000fe2000fffe0ff */
[----:B------:R-:W-:Y:S01]  /*34d0*/  BSSY.RECONVERGENT B0, `(.L_x_12) ;  /* 0x0000013000007945 */ /* 0x000fe20003800200 */
[----:B------:R-:W-:Y:S02]  /*34e0*/  ELECT P0, URZ, PT ;  /* 0x0000000000ff782f */ /* 0x000fe40003800000 */
[----:B------:R-:W-:Y:S02]  /*34f0*/  USHF.R.U32.HI UR4, URZ, 0x4, UR4 ;  /* 0x00000004ff047899 */ /* 0x000fe40008011604 */
[----:B------:R-:W-:Y:S02]  /*3500*/  UIADD3 UR6, UPT, UPT, UR10, 0x40, URZ ;  /* 0x000000400a067890 */ /* 0x000fe4000fffe0ff */
[----:B------:R-:W-:Y:S02]  /*3510*/  USGXT.U32 UR4, UR4, 0xe ;  /* 0x0000000e0404789a */ /* 0x000fe40008000000 */
[----:B------:R-:W-:Y:S01]  /*3520*/  UIADD3 UR15, UPT, UPT, UR10, 0xa8, URZ ;  /* 0x000000a80a0f7890 */ /* 0x000fe2000fffe0ff */
[----:B------:R-:W-:Y:S01]  /*3530*/  UMOV UR16, 0x0 ;  /* 0x0000000000107882 */ /* 0x000fe20000000000 */
[----:B------:R-:W-:Y:S01]  /*3540*/  UMOV UR17, 0x8100010 ;  /* 0x0810001000117882 */ /* 0x000fe20000000000 */
[----:B------:R-:W-:Y:S01]  /*3550*/  UMOV UR5, 0xc0004010 ;  /* 0xc000401000057882 */ /* 0x000fe20000000000 */
[----:B------:R-:W-:Y:S01]  /*3560*/  UMOV UR20, 0x0 ;  /* 0x0000000000147882 */ /* 0x000fe20000000000 */
[----:B------:R-:W-:-:S02]  /*3570*/  UMOV UR21, 0x8100010 ;  /* 0x0810001000157882 */ /* 0x000fc40000000000 */
[----:B------:R0:W-:Y:S02]  /*3580*/  UTCHMMA tmem[UR22], gdesc[UR4], tmem[UR10], tmem[UR16], idesc[UR17], UPT ;  /* 0x00ff1004160079ea */ /* 0x0001e4000b80000a */
[----:B------:R0:W-:Y:S01]  /*3590*/  UTCHMMA tmem[UR15], gdesc[UR4], tmem[UR6], tmem[UR20], idesc[UR21], UPT ;  /* 0x00ff14040f0079ea */ /* 0x0001e2000b800006 */
[----:B------:R-:W-:Y:S05]  /*35a0*/  @!P0 BRA `(.L_x_13) ;  /* 0x0000000000148947 */ /* 0x000fea0003800000 */
[----:B0-----:R-:W-:Y:S01]  /*35b0*/  UMOV UR4, UR32 ;  /* 0x0000002000047c82 */ /* 0x001fe20008000000 */
[----:B------:R-:W-:Y:S02]  /*35c0*/  UMOV UR5, URZ ;  /* 0x000000ff00057c82 */ /* 0x000fe40008000000 */
[----:B------:R-:W-:Y:S02]  /*35d0*/  UMOV UR4, UR4 ;  /* 0x0000000400047c82 */ /* 0x000fe40008000000 */
[----:B------:R2:W-:Y:S01]  /*35e0*/  UTCBAR [UR4], URZ ;  /* 0x000000ff040073e9 */ /* 0x0005e200080000ff */
[----:B------:R-:W-:Y:S02]  /*35f0*/  NOP ;  /* 0x0000000000007918 */ /* 0x000fe40000000000 */
.L_x_13:
[----:B0-2---:R-:W-:Y:S05]  /*3600*/  BSYNC.RECONVERGENT B0 ;  /* 0x0000000000007941 */ /* 0x005fea0003800200 */
.L_x_12:
[----:B------:R-:W-:Y:S05]  /*3610*/  BRA `(.L_x_14) ;  /* 0x0000000000087947 */ /* 0x000fea0003800000 */
.L_x_11:
[----:B------:R-:W-:-:S13]  /*3620*/  ISETP.GE.AND P0, PT, R68, RZ, PT ;  /* 0x000000ff4400720c */ /* 0x000fda0003f06270 */
[----:B------:R-:W-:Y:S05]  /*3630*/  @!P0 BRA `(.L_x_15) ;  /* 0x0000001800a88947 */ /* 0x000fea0003800000 */
.L_x_14:
[----:B------:R-:W-:Y:S01]  /*3640*/  USHF.R.U32.HI UR20, URZ, 0x4, UR9 ;  /* 0x00000004ff147899 */ /* 0x000fe20008011609 */
[----:B------:R-:W-:Y:S01]  /*3650*/  SHF.L.U32 R95, R69, 0x4, RZ ;  /* 0x00000004455f7819 */ /* 0x000fe200000006ff */
[----:B------:R-:W-:Y:S01]  /*3660*/  USHF.R.U32.HI UR14, URZ, 0x4, UR14 ;  /* 0x00000004ff0e7899 */ /* 0x000fe2000801160e */
[----:B-1----:R-:W-:Y:S01]  /*3670*/  HFMA2 R12, -RZ, RZ, 0, 0 ;  /* 0x00000000ff0c7431 */ /* 0x002fe200000001ff */
[----:B------:R-:W-:Y:S01]  /*3680*/  USGXT.U32 UR20, UR20, 0xe ;  /* 0x0000000e1414789a */ /* 0x000fe20008000000 */
[----:B------:R-:W-:Y:S01]  /*3690*/  IADD3 R96, PT, PT, R68, 0xf0, RZ ;  /* 0x000000f044607810 */ /* 0x000fe20007ffe0ff */
[----:B------:R-:W-:Y:S01]  /*36a0*/  USGXT.U32 UR14, UR14, 0xe ;  /* 0x0000000e0e0e789a */ /* 0x000fe20008000000 */
[----:B------:R-:W-:Y:S01]  /*36b0*/  MOV R97, RZ ;  /* 0x000000ff00617202 */ /* 0x000fe20000000f00 */
[----:B------:R-:W-:Y:S01]  /*36c0*/  ULOP3.LUT UR30, UR20, 0x2000000, URZ, 0xfc, !UPT ;  /* 0x02000000141e7892 */ /* 0x000fe2000f8efcff */
[----:B------:R-:W-:Y:S01]  /*36d0*/  MOV R99, R95 ;  /* 0x0000005f00637202 */ /* 0x000fe20000000f00 */
[----:B------:R-:W-:-:S02]  /*36e0*/  UIADD3 UR20, UP3, UPT, UR20, 0x2000080, URZ ;  /* 0x0200008014147890 */ /* 0x000fc4000ff7e0ff */
[----:B------:R-:W-:Y:S02]  /*36f0*/  USHF.L.U32 UR24, UR7, 0x4, URZ ;  /* 0x0000000407187899 */ /* 0x000fe400080006ff */
[----:B------:R-:W-:Y:S01]  /*3700*/  UIADD3 UR15, UPT, UPT, UR9, 0x9000, URZ ;  /* 0x00009000090f7890 */ /* 0x000fe2000fffe0ff */
[----:B------:R-:W-:Y:S01]  /*3710*/  UMOV UR7, URZ ;  /* 0x000000ff00077c82 */ /* 0x000fe20008000000 */
[----:B------:R-:W-:Y:S02]  /*3720*/  UISETP.NE.U32.AND UP1, UPT, UR18, URZ, UPT ;  /* 0x000000ff1200728c */ /* 0x000fe4000bf25070 */
[----:B------:R-:W-:Y:S01]  /*3730*/  MOV R101, UR24 ;  /* 0x0000001800657c02 */ /* 0x000fe20008000f00 */
[----:B------:R-:W-:Y:S02]  /*3740*/  UIADD3 UR18, UP2, UPT, UR14, 0x2, URZ ;  /* 0x000000020e127890 */ /* 0x000fe4000ff5e0ff */
[----:B------:R-:W-:Y:S02]  /*3750*/  UIADD3.X UR21, UPT, UPT, UR7, 0x40004040, URZ, UP3, !UPT ;  /* 0x4000404007157890 */ /* 0x000fe40009ffe4ff */
[----:B------:R-:W-:Y:S01]  /*3760*/  UIADD3 UR36, UP6, UPT, UR20, 0x80, URZ ;  /* 0x0000008014247890 */ /* 0x000fe2000ffde0ff */
[----:B------:R-:W-:Y:S01]  /*3770*/  UMOV UR6, URZ ;  /* 0x000000ff00067c82 */ /* 0x000fe20008000000 */
[----:B------:R-:W-:-:S02]  /*3780*/  USHF.R.U32.HI UR15, URZ, 0x4, UR15 ;  /* 0x00000004ff0f7899 */ /* 0x000fc4000801160f */
[----:B------:R-:W-:Y:S02]  /*3790*/  UIADD3.X UR19, UPT, UPT, UR6, 0x40004040, URZ, UP2, !UPT ;  /* 0x4000404006137890 */ /* 0x000fe400097fe4ff */
[----:B------:R-:W-:Y:S02]  /*37a0*/  UIADD3.X UR37, UPT, UPT, UR21, URZ, URZ, UP6, !UPT ;  /* 0x000000ff15257290 */ /* 0x000fe4000b7fe4ff */
[----:B------:R-:W-:Y:S02]  /*37b0*/  UIADD3 UR38, UP5, UPT, UR20, 0x100, URZ ;  /* 0x0000010014267890 */ /* 0x000fe4000ffbe0ff */
[----:B------:R-:W-:Y:S02]  /*37c0*/  UIADD3 UR40, UP4, UPT, UR20, 0x380, URZ ;  /* 0x0000038014287890 */ /* 0x000fe4000ff9e0ff */
[----:B------:R-:W-:Y:S02]  /*37d0*/  UIADD3 UR42, UP3, UPT, UR20, 0x400, URZ ;  /* 0x00000400142a7890 */ /* 0x000fe4000ff7e0ff */
[----:B------:R-:W-:-:S02]  /*37e0*/  UIADD3 UR44, UP2, UPT, UR20, 0x480, URZ ;  /* 0x00000480142c7890 */ /* 0x000fc4000ff5e0ff */
[----:B------:R-:W-:Y:S02]  /*37f0*/  UIADD3 UR46, UP6, UPT, UR20, 0x500, URZ ;  /* 0x00000500142e7890 */ /* 0x000fe4000ffde0ff */
[----:B------:R-:W-:Y:S01]  /*3800*/  USGXT.U32 UR16, UR15, 0xe ;  /* 0x0000000e0f10789a */ /* 0x000fe20008000000 */
[----:B------:R-:W-:Y:S01]  /*3810*/  UMOV UR25, 0x1 ;  /* 0x0000000100197882 */ /* 0x000fe20000000000 */
[----:B------:R-:W-:Y:S01]  /*3820*/  UMOV UR5, URZ ;  /* 0x000000ff00057c82 */ /* 0x000fe20008000000 */
[----:B------:R-:W-:Y:S01]  /*3830*/  UMOV UR4, URZ ;  /* 0x000000ff00047c82 */ /* 0x000fe20008000000 */
[----:B------:R-:W0:Y:S01]  /*3840*/  LDCU UR33, c[0x0][0x3a8] ;  /* 0x00007500ff2177ac */ /* 0x000e220008000800 */
[----:B------:R-:W-:Y:S02]  /*3850*/  UIADD3.X UR39, UPT, UPT, UR21, URZ, URZ, UP5, !UPT ;  /* 0x000000ff15277290 */ /* 0x000fe4000affe4ff */
[----:B------:R-:W-:Y:S02]  /*3860*/  UIADD3.X UR41, UPT, UPT, UR21, URZ, URZ, UP4, !UPT ;  /* 0x000000ff15297290 */ /* 0x000fe4000a7fe4ff */
[----:B------:R-:W-:-:S02]  /*3870*/  UIADD3.X UR43, UPT, UPT, UR21, URZ, URZ, UP3, !UPT ;  /* 0x000000ff152b7290 */ /* 0x000fc40009ffe4ff */
[----:B------:R-:W-:Y:S02]  /*3880*/  UIADD3.X UR45, UPT, UPT, UR21, URZ, URZ, UP2, !UPT ;  /* 0x000000ff152d7290 */ /* 0x000fe400097fe4ff */
[----:B------:R-:W-:Y:S02]  /*3890*/  UIADD3.X UR47, UPT, UPT, UR21, URZ, URZ, UP6, !UPT ;  /* 0x000000ff152f7290 */ /* 0x000fe4000b7fe4ff */
[----:B------:R-:W-:Y:S02]  /*38a0*/  UIADD3.64 UR48, UPT, UPT, UR18, 0x2, URZ ;  /* 0x0000000212307897 */ /* 0x000fe4000fffe0ff */
[----:B------:R-:W-:Y:S01]  /*38b0*/  UIADD3.64 UR50, UPT, UPT, UR18, 0x4, URZ ;  /* 0x0000000412327897 */ /* 0x000fe2000fffe0ff */
[----:B------:R-:W-:Y:S01]  /*38c0*/  UMOV UR15, 0x40004040 ;  /* 0x40004040000f7882 */ /* 0x000fe20000000000 */
[----:B------:R-:W-:-:S10]  /*38d0*/  UMOV UR17, 0xc0004010 ;  /* 0xc000401000117882 */ /* 0x000fd40000000000 */
.L_x_20:
[----:B------:R-:W-:-:S04]  /*38e0*/  IMAD.WIDE R4, R99, 0x2, R92 ;  /* 0x0000000263047825 */ /* 0x000fc800078e025c */
[C---:B------:R-:W-:Y:S02]  /*38f0*/  IMAD.WIDE R8, R99.reuse, 0x2, R88 ;  /* 0x0000000263087825 */ /* 0x040fe400078e0258 */
[----:B------:R-:W2:Y:S02]  /*3900*/  LDG.E.U16 R4, desc[UR34][R4.64] ;  /* 0x0000002204047981 */ /* 0x000ea4000c1e1500 */
[C---:B------:R-:W-:Y:S02]  /*3910*/  IMAD.WIDE R6, R99.reuse, 0x2, R90 ;  /* 0x0000000263067825 */ /* 0x040fe400078e025a */
[----:B------:R-:W3:Y:S02]  /*3920*/  LDG.E.U16 R8, desc[UR34][R8.64] ;  /* 0x0000002208087981 */ /* 0x000ee4000c1e1500 */
[----:B------:R-:W-:Y:S02]  /*3930*/  IMAD.WIDE R10, R99, 0x2, R86 ;  /* 0x00000002630a7825 */ /* 0x000fe400078e0256 */
[----:B------:R-:W4:Y:S04]  /*3940*/  LDG.E.U16 R7, desc[UR34][R6.64] ;  /* 0x0000002206077981 */ /* 0x000f28000c1e1500 */
[----:B------:R-:W5:Y:S01]  /*3950*/  LDG.E.U16 R11, desc[UR34][R10.64] ;  /* 0x000000220a0b7981 */ /* 0x000f62000c1e1500 */
[----:B------:R-:W-:-:S02]  /*3960*/  UMOV UR6, 0x1 ;  /* 0x0000000100067882 */ /* 0x000fc40000000000 */
[----:B------:R-:W-:-:S04]  /*3970*/  @!UP0 UIADD3 UR6, UPT, UPT, -UR6, 0x100000, URZ ;  /* 0x0010000006068890 */ /* 0x000fc8000fffe1ff */
[----:B------:R-:W-:Y:S02]  /*3980*/  @!UP0 USHF.L.U32 UR7, UR6, 0xb, URZ ;  /* 0x0000000b06078899 */ /* 0x000fe400080006ff */
[----:B------:R-:W-:Y:S01]  /*3990*/  @!UP0 USHF.L.U32 UR6, UR6, 0x1, URZ ;  /* 0x0000000106068899 */ /* 0x000fe200080006ff */
[----:B------:R-:W-:Y:S01]  /*39a0*/  VOTEU.ALL UP2, P6 ;  /* 0x0000000000ff7886 */ /* 0x000fe20003040000 */
[----:B--2---:R1:W-:Y:S04]  /*39b0*/  STS.U16 [R3+UR9+0x8800], R4 ;  /* 0x0088000403007988 */ /* 0x0043e80008000409 */
[----:B---3--:R1:W-:Y:S04]  /*39c0*/  STS.U16 [R3+UR9+0x8c00], R8 ;  /* 0x008c000803007988 */ /* 0x0083e80008000409 */
[----:B----4-:R1:W-:Y:S04]  /*39d0*/  STS.U16 [R2+UR9+0x8a00], R7 ;  /* 0x008a000702007988 */ /* 0x0103e80008000409 */
[----:B-----5:R1:W-:Y:S01]  /*39e0*/  STS.U16 [R2+UR9+0x8e00], R11 ;  /* 0x008e000b02007988 */ /* 0x0203e20008000409 */
[----:B------:R2:W-:Y:S06]  /*39f0*/  MEMBAR.ALL.CTA ;  /* 0x0000000000007992 */ /* 0x0005ec0000008000 */
[----:B--2---:R-:W-:Y:S04]  /*3a00*/  FENCE.VIEW.ASYNC.S ;  /* 0x00000000000073c6 */ /* 0x004fe80000000000 */
[----:B------:R-:W2:Y:S02]  /*3a10*/  FENCE.VIEW.ASYNC.S ;  /* 0x00000000000073c6 */ /* 0x000ea40000000000 */
[----:B--2---:R1:W2:Y:S02]  /*3a20*/  @!UP2 SYNCS.EXCH.64 URZ, [UR9+0x9810], UR6 ;  /* 0x0098100609ffa5b2 */ /* 0x0042a40008000100 */
[----:B--2---:R-:W-:Y:S06]  /*3a30*/  BAR.SYNC.DEFER_BLOCKING 0x0 ;  /* 0x0000000000007b1d */ /* 0x004fec0000010000 */
[----:B-1----:R-:W-:Y:S05]  /*3a40*/  BRA.U UP1, `(.L_x_16) ;  /* 0x0000000101887547 */ /* 0x002fea000b800000 */
[----:B------:R-:W-:Y:S02]  /*3a50*/  UIADD3 UR64, UPT, UPT, UR10, 0x90, URZ ;  /* 0x000000900a407890 */ /* 0x000fe4000fffe0ff */
[----:B------:R-:W-:Y:S02]  /*3a60*/  UIADD3 UR65, UPT, UPT, UR10, 0x90, URZ ;  /* 0x000000900a417890 */ /* 0x000fe4000fffe0ff */
[----:B------:R-:W-:Y:S01]  /*3a70*/  UIADD3 UR66, UPT, UPT, UR10, 0x90, URZ ;  /* 0x000000900a427890 */ /* 0x000fe2000fffe0ff */
[----:B------:R-:W-:Y:S01]  /*3a80*/  UMOV UR26, 0x0 ;  /* 0x00000000001a7882 */ /* 0x000fe20000000000 */
[----:B------:R-:W-:Y:S01]  /*3a90*/  UMOV UR27, 0x8048010 ;  /* 0x08048010001b7882 */ /* 0x000fe20000000000 */
[----:B------:R-:W-:Y:S01]  /*3aa0*/  UMOV UR31, 0x40004040 ;  /* 0x40004040001f7882 */ /* 0x000fe20000000000 */
[----:B------:R-:W-:Y:S01]  /*3ab0*/  UIADD3 UR67, UPT, UPT, UR10, 0x90, URZ ;  /* 0x000000900a437890 */ /* 0x000fe2000fffe0ff */
[----:B------:R1:W-:Y:S01]  /*3ac0*/  UTCHMMA gdesc[UR30], gdesc[UR14], tmem[UR13], tmem[UR26], idesc[UR27], !UPT ;  /* 0x00ff1a0e1e0075ea */ /* 0x0003e2000f80000d */
[----:B------:R-:W-:Y:S01]  /*3ad0*/  UIADD3 UR6, UPT, UPT, UR9, 0x9810, URZ ;  /* 0x0000981009067890 */ /* 0x000fe2000fffe0ff */
[----:B------:R-:W-:Y:S01]  /*3ae0*/  UMOV UR28, 0x0 ;  /* 0x00000000001c7882 */ /* 0x000fe20000000000 */
[----:B------:R-:W-:Y:S01]  /*3af0*/  UMOV UR29, 0x8048010 ;  /* 0x08048010001d7882 */ /* 0x000fe20000000000 */
[----:B------:R-:W-:Y:S01]  /*3b00*/  UMOV UR62, 0x0 ;  /* 0x00000000003e7882 */ /* 0x000fe20000000000 */
[----:B------:R-:W-:Y:S01]  /*3b10*/  UMOV UR63, 0x8048010 ;  /* 0x08048010003f7882 */ /* 0x000fe20000000000 */
        /* <DEDUP_REMOVED lines=11> */
[----:B------:R-:W-:Y:S01]  /*3bd0*/  UMOV UR7, URZ ;  /* 0x000000ff00077c82 */ /* 0x000fe20008000000 */
[----:B------:R1:W-:Y:S01]  /*3be0*/  UTCHMMA gdesc[UR40], gdesc[UR14], tmem[UR64], tmem[UR58], idesc[UR59], !UPT ;  /* 0x00ff3a0e280075ea */ /* 0x0003e2000f800040 */
[----:B------:R-:W-:Y:S01]  /*3bf0*/  UMOV UR52, 0x0 ;  /* 0x0000000000347882 */ /* 0x000fe20000000000 */
[----:B------:R-:W-:Y:S01]  /*3c00*/  UMOV UR53, 0x8048010 ;  /* 0x0804801000357882 */ /* 0x000fe20000000000 */
[----:B------:R1:W-:Y:S01]  /*3c10*/  UTCHMMA gdesc[UR42], gdesc[UR18], tmem[UR65], tmem[UR56], idesc[UR57], UPT ;  /* 0x00ff38122a0075ea */ /* 0x0003e2000b800041 */
[----:B------:R-:W-:Y:S01]  /*3c20*/  UMOV UR6, UR6 ;  /* 0x0000000600067c82 */ /* 0x000fe20008000000 */
[----:B------:R1:W-:Y:S01]  /*3c30*/  UTCHMMA gdesc[UR44], gdesc[UR48], tmem[UR66], tmem[UR54], idesc[UR55], UPT ;  /* 0x00ff36302c0075ea */ /* 0x0003e2000b800042 */
[----:B------:R1:W-:Y:S01]  /*3c40*/  UTCHMMA gdesc[UR46], gdesc[UR50], tmem[UR67], tmem[UR52], idesc[UR53], UPT ;  /* 0x00ff34322e0075ea */ /* 0x0003e2000b800043 */
[----:B------:R1:W-:Y:S01]  /*3c50*/  UTCBAR [UR6], URZ ;  /* 0x000000ff060073e9 */ /* 0x0003e200080000ff */
[----:B------:R-:W-:Y:S01]  /*3c60*/  NOP ;  /* 0x0000000000007918 */ /* 0x000fe20000000000 */
.L_x_16:
[----:B------:R-:W2:Y:S01]  /*3c70*/  SYNCS.PHASECHK.TRANS64.TRYWAIT P0, [UR9+0x9810], RZ ;  /* 0x009810ffff0075a7 */ /* 0x000ea20008001109 */
[----:B------:R-:W-:Y:S01]  /*3c80*/  SHF.L.U32 R28, R12, 0x1f, RZ ;  /* 0x0000001f0c1c7819 */ /* 0x000fe200000006ff */
[----:B--2---:R-:W-:Y:S06]  /*3c90*/  @!P0 BRA `(.L_x_17) ;  /* 0x0000003c00308947 */ /* 0x004fec0003800000 */
.L_x_25:
[----:B------:R-:W-:Y:S01]  /*3ca0*/  BAR.SYNC.DEFER_BLOCKING 0x0 ;  /* 0x0000000000007b1d */ /* 0x000fe20000010000 */
[----:B------:R-:W-:-:S04]  /*3cb0*/  IMAD.WIDE R20, R101, 0x2, R84 ;  /* 0x0000000265147825 */ /* 0x000fc800078e0254 */
[C---:B------:R-:W-:Y:S01]  /*3cc0*/  IMAD.WIDE R22, R101.reuse, 0x2, R82 ;  /* 0x0000000265167825 */ /* 0x040fe200078e0252 */
[----:B------:R-:W2:Y:S03]  /*3cd0*/  LDTM.x16 R4, tmem[UR12] ;  /* 0x0000000c000479ee */ /* 0x000ea60008240000 */
[----:B------:R-:W-:-:S04]  /*3ce0*/  IMAD.WIDE R24, R101, 0x2, R80 ;  /* 0x0000000265187825 */ /* 0x000fc800078e0250 */
[----:B------:R-:W-:Y:S01]  /*3cf0*/  IMAD.WIDE R26, R101, 0x2, R78 ;  /* 0x00000002651a7825 */ /* 0x000fe200078e024e */
[----:B------:R-:W2:Y:S01]  /*3d00*/  @!P6 SYNCS.CCTL.IV [UR9+0x9810] ;  /* 0x00981000ff00e9b1 */ /* 0x000ea20008000009 */
[----:B------:R-:W-:Y:S01]  /*3d10*/  NOP ;  /* 0x0000000000007918 */ /* 0x000fe20000000000 */
[----:B--2---:R-:W2:Y:S02]  /*3d20*/  SYNCS.PHASECHK.TRANS64.TRYWAIT P0, [UR32], R28 ;  /* 0x0000001cff0075a7 */ /* 0x004ea40008001120 */
[----:B--2---:R-:W-:Y:S05]  /*3d30*/  @!P0 BRA `(.L_x_18) ;  /* 0x0000003c00148947 */ /* 0x004fea0003800000 */
.L_x_26:
[----:B------:R2:W3:Y:S04]  /*3d40*/  LDG.E.U16 R102, desc[UR34][R20.64] ;  /* 0x0000002214667981 */ /* 0x0004e8000c1e1500 */
[----:B------:R4:W5:Y:S04]  /*3d50*/  LDG.E.U16 R104, desc[UR34][R22.64] ;  /* 0x0000002216687981 */ /* 0x000968000c1e1500 */
[----:B------:R-:W5:Y:S04]  /*3d60*/  LDG.E.U16 R106, desc[UR34][R24.64] ;  /* 0x00000022186a7981 */ /* 0x000f68000c1e1500 */
[----:B------:R-:W5:Y:S01]  /*3d70*/  LDG.E.U16 R108, desc[UR34][R26.64] ;  /* 0x000000221a6c7981 */ /* 0x000f62000c1e1500 */
[----:B-1----:R-:W-:Y:S01]  /*3d80*/  UIADD3 UR26, UP6, UPT, UR5, 0x12, URZ ;  /* 0x00000012051a7890 */ /* 0x002fe2000ffde0ff */
[----:B0-----:R-:W-:Y:S01]  /*3d90*/  FMUL R16, R16, UR33 ;  /* 0x0000002110107c20 */ /* 0x001fe20008400000 */
[----:B------:R-:W-:Y:S01]  /*3da0*/  UIADD3 UR28, UP2, UPT, UR5, 0x13, URZ ;  /* 0x00000013051c7890 */ /* 0x000fe2000ff5e0ff */
[----:B------:R-:W-:Y:S01]  /*3db0*/  FMUL R14, R14, UR33 ;  /* 0x000000210e0e7c20 */ /* 0x000fe20008400000 */
[----:B------:R-:W-:Y:S01]  /*3dc0*/  UIADD3 UR31, UP3, UPT, UR5, 0x14, URZ ;  /* 0x00000014051f7890 */ /* 0x000fe2000ff7e0ff */
[----:B------:R-:W-:Y:S01]  /*3dd0*/  FMUL R13, R13, UR33 ;  /* 0x000000210d0d7c20 */ /* 0x000fe20008400000 */
[----:B------:R-:W-:Y:S01]  /*3de0*/  UIADD3.X UR27, UPT, UPT, URZ, UR4, URZ, UP6, !UPT ;  /* 0x00000004ff1b7290 */ /* 0x000fe2000b7fe4ff */
        /* <DEDUP_REMOVED lines=8> */
[----:B------:R-:W-:Y:S01]  /*3e70*/  ISETP.LT.U32.AND P0, PT, R0, UR54, PT ;  /* 0x0000003600007c0c */ /* 0x000fe2000bf01070 */
[----:B------:R-:W-:Y:S01]  /*3e80*/  UIADD3.X UR58, UPT, UPT, URZ, UR4, URZ, UP6, !UPT ;  /* 0x00000004ff3a7290 */ /* 0x000fe2000b7fe4ff */
[----:B------:R-:W-:Y:S01]  /*3e90*/  FMUL R6, R6, UR33 ;  /* 0x0000002106067c20 */ /* 0x000fe20008400000 */
[----:B------:R-:W-:Y:S01]  /*3ea0*/  UIADD3 UR59, UP3, UPT, UR5, 0x1e, URZ ;  /* 0x0000001e053b7890 */ /* 0x000fe2000ff7e0ff */
[C---:B------:R-:W-:Y:S01]  /*3eb0*/  ISETP.LT.U32.AND P4, PT, R0.reuse, UR56, PT ;  /* 0x0000003800007c0c */ /* 0x040fe2000bf81070 */
[----:B------:R-:W-:Y:S01]  /*3ec0*/  UIADD3.X UR57, UPT, UPT, URZ, UR4, URZ, UP2, !UPT ;  /* 0x00000004ff397290 */ /* 0x000fe200097fe4ff */
[----:B------:R-:W-:Y:S01]  /*3ed0*/  FMUL R5, R5, UR33 ;  /* 0x0000002105057c20 */ /* 0x000fe20008400000 */
[----:B------:R-:W-:Y:S01]  /*3ee0*/  UIADD3.X UR60, UPT, UPT, URZ, UR4, URZ, UP3, !UPT ;  /* 0x00000004ff3c7290 */ /* 0x000fe20009ffe4ff */
[----:B--2---:R-:W-:Y:S01]  /*3ef0*/  MOV R20, UR58 ;  /* 0x0000003a00147c02 */ /* 0x004fe20008000f00 */
[----:B------:R-:W-:Y:S01]  /*3f00*/  UIADD3 UR54, UP3, UPT, UR5, 0x19, URZ ;  /* 0x0000001905367890 */ /* 0x000fe2000ff7e0ff */
[----:B------:R-:W-:Y:S01]  /*3f10*/  ISETP.LT.U32.AND P2, PT, R0, UR59, PT ;  /* 0x0000003b00007c0c */ /* 0x000fe2000bf41070 */
[----:B------:R-:W-:Y:S01]  /*3f20*/  UIADD3 UR58, UP6, UPT, UR5, 0x1a, URZ ;  /* 0x0000001a053a7890 */ /* 0x000fe2000ffde0ff */
[----:B------:R-:W-:Y:S01]  /*3f30*/  MOV R21, UR57 ;  /* 0x0000003900157c02 */ /* 0x000fe20008000f00 */
[----:B------:R-:W-:Y:S01]  /*3f40*/  UIADD3.X UR57, UPT, UPT, URZ, UR4, URZ, UP3, !UPT ;  /* 0x00000004ff397290 */ /* 0x000fe20009ffe4ff */
[----:B------:R-:W-:Y:S01]  /*3f50*/  ISETP.GT.U32.AND.EX P0, PT, R20, RZ, PT, P0 ;  /* 0x000000ff1400720c */ /* 0x000fe20003f04100 */
[----:B------:R-:W-:Y:S01]  /*3f60*/  UIADD3.X UR59, UPT, UPT, URZ, UR4, URZ, UP6, !UPT ;  /* 0x00000004ff3b7290 */ /* 0x000fe2000b7fe4ff */
[----:B------:R-:W-:Y:S01]  /*3f70*/  ISETP.GT.U32.AND.EX P4, PT, R21, RZ, PT, P4 ;  /* 0x000000ff1500720c */ /* 0x000fe20003f84140 */
[----:B------:R-:W-:Y:S01]  /*3f80*/  UIADD3 UR56, UP6, UPT, UR5, 0x18, URZ ;  /* 0x0000001805387890 */ /* 0x000fe2000ffde0ff */
[----:B------:R-:W-:Y:S01]  /*3f90*/  MOV R20, UR60 ;  /* 0x0000003c00147c02 */ /* 0x000fe20008000f00 */
[----:B------:R-:W-:Y:S01]  /*3fa0*/  UIADD3 UR6, UP5, UPT, UR5, 0x11, URZ ;  /* 0x0000001105067890 */ /* 0x000fe2000ffbe0ff */
[----:B------:R-:W-:Y:S01]  /*3fb0*/  MOV R21, UR57 ;  /* 0x0000003900157c02 */ /* 0x000fe20008000f00 */
[----:B------:R-:W-:Y:S01]  /*3fc0*/  UIADD3.X UR57, UPT, UPT, URZ, UR4, URZ, UP6, !UPT ;  /* 0x00000004ff397290 */ /* 0x000fe2000b7fe4ff */
[----:B------:R-:W-:Y:S01]  /*3fd0*/  ISETP.GT.U32.AND.EX P2, PT, R20, RZ, PT, P2 ;  /* 0x000000ff1400720c */ /* 0x000fe20003f44120 */
[----:B------:R-:W-:Y:S01]  /*3fe0*/  UIADD3.X UR7, UPT, UPT, URZ, UR4, URZ, UP5, !UPT ;  /* 0x00000004ff077290 */ /* 0x000fe2000affe4ff */
[C---:B------:R-:W-:Y:S01]  /*3ff0*/  ISETP.LT.U32.AND P3, PT, R0.reuse, UR58, PT ;  /* 0x0000003a00007c0c */ /* 0x040fe2000bf61070 */
[----:B------:R-:W-:Y:S01]  /*4000*/  UIADD3 UR53, UP5, UPT, UR5, 0x16, URZ ;  /* 0x0000001605357890 */ /* 0x000fe2000ffbe0ff */
[----:B------:R-:W-:Y:S01]  /*4010*/  MOV R20, UR59 ;  /* 0x0000003b00147c02 */ /* 0x000fe20008000f00 */
[----:B------:R-:W-:Y:S01]  /*4020*/  UIADD3 UR55, UP2, UPT, UR5, 0x17, URZ ;  /* 0x0000001705377890 */ /* 0x000fe2000ff5e0ff */
[----:B------:R-:W-:Y:S01]  /*4030*/  ISETP.LT.U32.AND P1, PT, R0, UR54, PT ;  /* 0x0000003600007c0c */ /* 0x000fe2000bf21070 */
[----:B------:R-:W-:Y:S01]  /*4040*/  UIADD3.X UR54, UPT, UPT, URZ, UR4, URZ, UP5, !UPT ;  /* 0x00000004ff367290 */ /* 0x000fe2000affe4ff */
[----:B----4-:R-:W-:Y:S01]  /*4050*/  FSEL R23, R16, -INF , !P4 ;  /* 0xff80000010177808 */ /* 0x010fe20006000000 */
[----:B------:R-:W-:Y:S01]  /*4060*/  UIADD3 UR52, UP4, UPT, UR5, 0x15, URZ ;  /* 0x0000001505347890 */ /* 0x000fe2000ff9e0ff */
[----:B------:R-:W-:Y:S01]  /*4070*/  ISETP.LT.U32.AND P4, PT, R0, UR56, PT ;  /* 0x0000003800007c0c */ /* 0x000fe2000bf81070 */
[----:B------:R-:W-:Y:S01]  /*4080*/  UIADD3 UR58, UP3, UPT, UR5, 0x1b, URZ ;  /* 0x0000001b053a7890 */ /* 0x000fe2000ff7e0ff */
[----:B------:R-:W-:Y:S01]  /*4090*/  MOV R16, UR57 ;  /* 0x0000003900107c02 */ /* 0x000fe20008000f00 */
[----:B------:R-:W-:Y:S01]  /*40a0*/  UIADD3 UR59, UP5, UPT, UR5, 0x1d, URZ ;  /* 0x0000001d053b7890 */ /* 0x000fe2000ffbe0ff */
[----:B------:R-:W-:Y:S01]  /*40b0*/  ISETP.GT.U32.AND.EX P3, PT, R20, RZ, PT, P3 ;  /* 0x000000ff1400720c */ /* 0x000fe20003f64130 */
[----:B------:R-:W-:Y:S01]  /*40c0*/  UIADD3.X UR56, UPT, UPT, URZ, UR4, URZ, UP3, !UPT ;  /* 0x00000004ff387290 */ /* 0x000fe20009ffe4ff */
[----:B------:R-:W-:Y:S01]  /*40d0*/  ISETP.GT.U32.AND.EX P1, PT, R21, RZ, PT, P1 ;  /* 0x000000ff1500720c */ /* 0x000fe20003f24110 */
[----:B------:R-:W-:Y:S01]  /*40e0*/  FMUL R4, R4, UR33 ;  /* 0x0000002104047c20 */ /* 0x000fe20008400000 */
[----:B------:R-:W-:Y:S01]  /*40f0*/  ISETP.GT.U32.AND.EX P4, PT, R16, RZ, PT, P4 ;  /* 0x000000ff1000720c */ /* 0x000fe20003f84140 */
[----:B------:R-:W-:Y:S01]  /*4100*/  FMUL R9, R9, UR33 ;  /* 0x0000002109097c20 */ /* 0x000fe20008400000 */
[----:B------:R-:W-:Y:S01]  /*4110*/  FSEL R21, R14, -INF , !P3 ;  /* 0xff8000000e157808 */ /* 0x000fe20005800000 */
[----:B------:R-:W-:Y:S01]  /*4120*/  FMUL R11, R11, UR33 ;  /* 0x000000210b0b7c20 */ /* 0x000fe20008400000 */
[C---:B------:R-:W-:Y:S01]  /*4130*/  ISETP.LT.U32.AND P3, PT, R0.reuse, UR53, PT ;  /* 0x0000003500007c0c */ /* 0x040fe2000bf61070 */
[----:B------:R-:W-:Y:S01]  /*4140*/  UIADD3.X UR53, UPT, UPT, URZ, UR4, URZ, UP4, !UPT ;  /* 0x00000004ff357290 */ /* 0x000fe2000a7fe4ff */
[----:B------:R-:W-:Y:S01]  /*4150*/  MOV R14, UR54 ;  /* 0x00000036000e7c02 */ /* 0x000fe20008000f00 */
[----:B------:R-:W-:Y:S01]  /*4160*/  UIADD3.X UR54, UPT, UPT, URZ, UR4, URZ, UP2, !UPT ;  /* 0x00000004ff367290 */ /* 0x000fe200097fe4ff */
[----:B------:R-:W-:Y:S01]  /*4170*/  FSEL R20, R13, -INF , !P1 ;  /* 0xff8000000d147808 */ /* 0x000fe20004800000 */
[----:B------:R-:W-:Y:S01]  /*4180*/  UIADD3 UR5, UP2, UPT, UR5, 0x10, URZ ;  /* 0x0000001005057890 */ /* 0x000fe2000ff5e0ff */
[----:B------:R-:W-:Y:S01]  /*4190*/  ISETP.LT.U32.AND P1, PT, R0, UR31, PT ;  /* 0x0000001f00007c0c */ /* 0x000fe2000bf21070 */
[----:B------:R-:W-:Y:S01]  /*41a0*/  FMUL R15, R15, UR33 ;  /* 0x000000210f0f7c20 */ /* 0x000fe20008400000 */
[----:B------:R-:W-:Y:S01]  /*41b0*/  MOV R13, UR32 ;  /* 0x00000020000d7c02 */ /* 0x000fe20008000f00 */
[----:B------:R-:W-:Y:S01]  /*41c0*/  FMUL R18, R18, UR33 ;  /* 0x0000002112127c20 */ /* 0x000fe20008400000 */
[----:B------:R-:W-:Y:S01]  /*41d0*/  FSEL R16, R12, -INF , !P4 ;  /* 0xff8000000c107808 */ /* 0x000fe20006000000 */
[----:B------:R-:W-:Y:S01]  /*41e0*/  FMUL R17, R17, UR33 ;  /* 0x0000002111117c20 */ /* 0x000fe20008400000 */
[----:B------:R-:W-:Y:S01]  /*41f0*/  ISETP.LT.U32.AND P4, PT, R0, UR28, PT ;  /* 0x0000001c00007c0c */ /* 0x000fe2000bf81070 */
[----:B------:R-:W-:Y:S01]  /*4200*/  UIADD3.X UR28, UPT, UPT, URZ, UR4, URZ, UP5, !UPT ;  /* 0x00000004ff1c7290 */ /* 0x000fe2000affe4ff */
[----:B------:R-:W-:Y:S01]  /*4210*/  MOV R12, UR29 ;  /* 0x0000001d000c7c02 */ /* 0x000fe20008000f00 */
[----:B------:R-:W-:Y:S01]  /*4220*/  UIADD3.X UR4, UPT, UPT, URZ, UR4, URZ, UP2, !UPT ;  /* 0x00000004ff047290 */ /* 0x000fe200097fe4ff */
[----:B------:R-:W-:Y:S01]  /*4230*/  ISETP.GT.U32.AND.EX P3, PT, R14, RZ, PT, P3 ;  /* 0x000000ff0e00720c */ /* 0x000fe20003f64130 */
[----:B------:R-:W-:Y:S01]  /*4240*/  FMUL R19, R19, UR33 ;  /* 0x0000002113137c20 */ /* 0x000fe20008400000 */
[----:B------:R-:W-:Y:S01]  /*4250*/  ISETP.GT.U32.AND.EX P1, PT, R13, RZ, PT, P1 ;  /* 0x000000ff0d00720c */ /* 0x000fe20003f24110 */
[----:B------:R-:W-:Y:S01]  /*4260*/  ULEA UR32, UR25, UR9, 0x3 ;  /* 0x0000000919207291 */ /* 0x000fe2000f8e18ff */
[----:B------:R-:W-:-:S02]  /*4270*/  ISETP.GT.U32.AND.EX P4, PT, R12, RZ, PT, P4 ;  /* 0x000000ff0c00720c */ /* 0x000fc40003f84140 */
[----:B------:R-:W-:Y:S01]  /*4280*/  FSEL R13, R10, -INF , !P3 ;  /* 0xff8000000a0d7808 */ /* 0x000fe20005800000 */
[----:B------:R-:W-:Y:S01]  /*4290*/  UIADD3 UR32, UPT, UPT, UR32, 0x9800, URZ ;  /* 0x0000980020207890 */ /* 0x000fe2000fffe0ff */
[----:B------:R-:W-:Y:S02]  /*42a0*/  FSEL R10, R8, -INF , !P1 ;  /* 0xff800000080a7808 */ /* 0x000fe40004800000 */
[----:B------:R-:W-:Y:S02]  /*42b0*/  FSEL R8, R7, -INF , !P4 ;  /* 0xff80000007087808 */ /* 0x000fe40006000000 */
[C---:B------:R-:W-:Y:S02]  /*42c0*/  ISETP.LT.U32.AND P3, PT, R0.reuse, UR26, PT ;  /* 0x0000001a00007c0c */ /* 0x040fe4000bf61070 */
[----:B------:R-:W-:Y:S02]  /*42d0*/  MOV R7, UR27 ;  /* 0x0000001b00077c02 */ /* 0x000fe40008000f00 */
[----:B------:R-:W-:-:S02]  /*42e0*/  ISETP.LT.U32.AND P1, PT, R0, UR6, PT ;  /* 0x0000000600007c0c */ /* 0x000fc4000bf21070 */
[----:B------:R-:W-:Y:S02]  /*42f0*/  MOV R12, UR7 ;  /* 0x00000007000c7c02 */ /* 0x000fe40008000f00 */
[----:B------:R-:W-:Y:S02]  /*4300*/  ISETP.LT.U32.AND P4, PT, R0, UR5, PT ;  /* 0x0000000500007c0c */ /* 0x000fe4000bf81070 */
[----:B------:R-:W-:Y:S02]  /*4310*/  MOV R14, UR4 ;  /* 0x00000004000e7c02 */ /* 0x000fe40008000f00 */
[----:B------:R-:W-:Y:S02]  /*4320*/  ISETP.GT.U32.AND.EX P3, PT, R7, RZ, PT, P3 ;  /* 0x000000ff0700720c */ /* 0x000fe40003f64130 */
[----:B------:R-:W-:Y:S02]  /*4330*/  ISETP.GT.U32.AND.EX P1, PT, R12, RZ, PT, P1 ;  /* 0x000000ff0c00720c */ /* 0x000fe40003f24110 */
[----:B------:R-:W-:-:S02]  /*4340*/  ISETP.GT.U32.AND.EX P4, PT, R14, RZ, PT, P4 ;  /* 0x000000ff0e00720c */ /* 0x000fc40003f84140 */
[----:B------:R-:W-:Y:S02]  /*4350*/  FSEL R6, R6, -INF , !P3 ;  /* 0xff80000006067808 */ /* 0x000fe40005800000 */
[C---:B------:R-:W-:Y:S02]  /*4360*/  ISETP.LT.U32.AND P3, PT, R0.reuse, UR55, PT ;  /* 0x0000003700007c0c */ /* 0x040fe4000bf61070 */
[----:B------:R-:W-:Y:S02]  /*4370*/  FSEL R5, R5, -INF , !P1 ;  /* 0xff80000005057808 */ /* 0x000fe40004800000 */
[----:B------:R-:W-:Y:S02]  /*4380*/  MOV R7, UR54 ;  /* 0x0000003600077c02 */ /* 0x000fe40008000f00 */
[----:B------:R-:W-:Y:S02]  /*4390*/  ISETP.LT.U32.AND P1, PT, R0, UR52, PT ;  /* 0x0000003400007c0c */ /* 0x000fe4000bf21070 */
[----:B------:R-:W-:-:S02]  /*43a0*/  MOV R12, UR53 ;  /* 0x00000035000c7c02 */ /* 0x000fc40008000f00 */
[----:B------:R-:W-:Y:S02]  /*43b0*/  FSEL R4, R4, -INF , !P4 ;  /* 0xff80000004047808 */ /* 0x000fe40006000000 */
[----:B------:R-:W-:Y:S02]  /*43c0*/  ISETP.GT.U32.AND.EX P3, PT, R7, RZ, PT, P3 ;  /* 0x000000ff0700720c */ /* 0x000fe40003f64130 */
[----:B------:R-:W-:Y:S02]  /*43d0*/  ISETP.GT.U32.AND.EX P1, PT, R12, RZ, PT, P1 ;  /* 0x000000ff0c00720c */ /* 0x000fe40003f24110 */
[----:B------:R-:W-:Y:S02]  /*43e0*/  FMNMX3 R7, R4, R5, R6, !PT ;  /* 0x0000000504077276 */ /* 0x000fe40007800006 */
[----:B------:R-:W-:Y:S02]  /*43f0*/  FSEL R12, R9, -INF , !P1 ;  /* 0xff800000090c7808 */ /* 0x000fe40004800000 */
[----:B------:R-:W-:-:S02]  /*4400*/  FMNMX3 R7, R7, R8, R10, !PT ;  /* 0x0000000807077276 */ /* 0x000fc4000780000a */
[----:B------:R-:W-:Y:S02]  /*4410*/  FSEL R14, R11, -INF , !P3 ;  /* 0xff8000000b0e7808 */ /* 0x000fe40005800000 */
[C---:B------:R-:W-:Y:S02]  /*4420*/  ISETP.LT.U32.AND P3, PT, R0.reuse, UR58, PT ;  /* 0x0000003a00007c0c */ /* 0x040fe4000bf61070 */
[----:B------:R-:W-:Y:S02]  /*4430*/  MOV R11, UR56 ;  /* 0x00000038000b7c02 */ /* 0x000fe40008000f00 */
[----:B------:R-:W-:Y:S02]  /*4440*/  FMNMX3 R7, R7, R12, R13, !PT ;  /* 0x0000000c07077276 */ /* 0x000fe4000780000d */
[----:B------:R-:W-:Y:S02]  /*4450*/  ISETP.LT.U32.AND P1, PT, R0, UR59, PT ;  /* 0x0000003b00007c0c */ /* 0x000fe4000bf21070 */
[----:B------:R-:W-:-:S02]  /*4460*/  MOV R9, UR28 ;  /* 0x0000001c00097c02 */ /* 0x000fc40008000f00 */
[----:B------:R-:W-:Y:S02]  /*4470*/  ISETP.GT.U32.AND.EX P3, PT, R11, RZ, PT, P3 ;  /* 0x000000ff0b00720c */ /* 0x000fe40003f64130 */
[----:B------:R-:W-:Y:S02]  /*4480*/  FMNMX3 R7, R7, R14, R16, !PT ;  /* 0x0000000e07077276 */ /* 0x000fe40007800010 */
[----:B------:R-:W-:Y:S02]  /*4490*/  ISETP.GT.U32.AND.EX P1, PT, R9, RZ, PT, P1 ;  /* 0x000000ff0900720c */ /* 0x000fe40003f24110 */
[----:B------:R-:W-:Y:S02]  /*44a0*/  FSEL R22, R15, -INF , !P3 ;  /* 0xff8000000f167808 */ /* 0x000fe40005800000 */
[----:B------:R-:W-:Y:S02]  /*44b0*/  FMNMX3 R9, R7, R20, R21, !PT ;  /* 0x0000001407097276 */ /* 0x000fe40007800015 */
[----:B------:R-:W-:-:S02]  /*44c0*/  FSEL R7, R18, -INF , !P2 ;  /* 0xff80000012077808 */ /* 0x000fc40005000000 */
[----:B------:R-:W-:Y:S02]  /*44d0*/  FSEL R18, R17, -INF , !P1 ;  /* 0xff80000011127808 */ /* 0x000fe40004800000 */
[----:B------:R-:W-:Y:S02]  /*44e0*/  FMNMX3 R9, R9, R22, R23, !PT ;  /* 0x0000001609097276 */ /* 0x000fe40007800017 */
[----:B------:R-:W-:Y:S02]  /*44f0*/  FSEL R19, R19, -INF , !P0 ;  /* 0xff80000013137808 */ /* 0x000fe40004000000 */
[----:B------:R-:W-:-:S04]  /*4500*/  FMNMX3 R9, R9, R18, R7, !PT ;  /* 0x0000001209097276 */ /* 0x000fc80007800007 */
[----:B------:R-:W-:-:S05]  /*4510*/  FMNMX3 R103, R9, R19, R98, !PT ;  /* 0x0000001309677276 */ /* 0x000fca0007800062 */
[--C-:B------:R-:W-:Y:S01]  /*4520*/  FADD R4, R4, -R103.reuse ;  /* 0x8000006704047221 */ /* 0x100fe20000000000 */
        /* <DEDUP_REMOVED lines=14> */
[----:B------:R-:W-:Y:S01]  /*4610*/  FADD R19, R19, -R103 ;  /* 0x8000006713137221 */ /* 0x000fe20000000000 */
[----:B------:R-:W-:Y:S01]  /*4620*/  FMUL R4, R4, 1.4426950216293334961 ;  /* 0x3fb8aa3b04047820 */ /* 0x000fe20000400000 */
        /* <DEDUP_REMOVED lines=15> */
[----:B------:R-:W-:Y:S01]  /*4720*/  MUFU.EX2 R4, R4 ;  /* 0x0000000400047308 */ /* 0x000fe20000000800 */
[----:B------:R-:W-:-:S04]  /*4730*/  FADD R98, -R103, R98 ;  /* 0x0000006267627221 */ /* 0x000fc80000000100 */
[----:B------:R-:W-:-:S03]  /*4740*/  FMUL R98, R98, 1.4426950216293334961 ;  /* 0x3fb8aa3b62627820 */ /* 0x000fc60000400000 */
[----:B------:R-:W0:Y:S08]  /*4750*/  MUFU.EX2 R5, R5 ;  /* 0x0000000500057308 */ /* 0x000e300000000800 */
[----:B------:R-:W1:Y:S08]  /*4760*/  MUFU.EX2 R105, R6 ;  /* 0x0000000600697308 */ /* 0x000e700000000800 */
[----:B------:R-:W2:Y:S01]  /*4770*/  MUFU.EX2 R107, R8 ;  /* 0x00000008006b7308 */ /* 0x000ea20000000800 */
[----:B0-----:R-:W-:Y:S01]  /*4780*/  F2FP.F16.F32.PACK_AB R68, R5, R4 ;  /* 0x000000040544723e */ /* 0x001fe200000000ff */
[----:B------:R-:W-:-:S06]  /*4790*/  FADD R100, R4, R5 ;  /* 0x0000000504647221 */ /* 0x000fcc0000000000 */
[----:B------:R-:W0:Y:S01]  /*47a0*/  MUFU.EX2 R109, R10 ;  /* 0x0000000a006d7308 */ /* 0x000e220000000800 */
[----:B-1----:R-:W-:-:S07]  /*47b0*/  FADD R100, R105, R100 ;  /* 0x0000006469647221 */ /* 0x002fce0000000000 */
[----:B------:R-:W1:Y:S01]  /*47c0*/  MUFU.EX2 R110, R12 ;  /* 0x0000000c006e7308 */ /* 0x000e620000000800 */
[C---:B--2---:R-:W-:Y:S01]  /*47d0*/  F2FP.F16.F32.PACK_AB R69, R107.reuse, R105 ;  /* 0x000000696b45723e */ /* 0x044fe200000000ff */
[----:B------:R-:W-:-:S06]  /*47e0*/  FADD R100, R107, R100 ;  /* 0x000000646b647221 */ /* 0x000fcc0000000000 */
[----:B------:R-:W2:Y:S01]  /*47f0*/  MUFU.EX2 R111, R13 ;  /* 0x0000000d006f7308 */ /* 0x000ea20000000800 */
[----:B0-----:R-:W-:-:S07]  /*4800*/  FADD R100, R109, R100 ;  /* 0x000000646d647221 */ /* 0x001fce0000000000 */
[----:B------:R-:W0:Y:S01]  /*4810*/  MUFU.EX2 R112, R14 ;  /* 0x0000000e00707308 */ /* 0x000e220000000800 */
[C---:B-1----:R-:W-:Y:S01]  /*4820*/  F2FP.F16.F32.PACK_AB R70, R110.reuse, R109 ;  /* 0x0000006d6e46723e */ /* 0x042fe200000000ff */
[----:B------:R-:W-:-:S06]  /*4830*/  FADD R100, R110, R100 ;  /* 0x000000646e647221 */ /* 0x000fcc0000000000 */
[----:B------:R-:W1:Y:S01]  /*4840*/  MUFU.EX2 R113, R16 ;  /* 0x0000001000717308 */ /* 0x000e620000000800 */
[----:B--2---:R-:W-:-:S07]  /*4850*/  FADD R100, R111, R100 ;  /* 0x000000646f647221 */ /* 0x004fce0000000000 */
[----:B------:R-:W2:Y:S01]  /*4860*/  MUFU.EX2 R114, R20 ;  /* 0x0000001400727308 */ /* 0x000ea20000000800 */
[C---:B0-----:R-:W-:Y:S01]  /*4870*/  F2FP.F16.F32.PACK_AB R71, R112.reuse, R111 ;  /* 0x0000006f7047723e */ /* 0x041fe200000000ff */
[----:B------:R-:W-:-:S06]  /*4880*/  FADD R100, R112, R100 ;  /* 0x0000006470647221 */ /* 0x000fcc0000000000 */
[----:B------:R-:W0:Y:S01]  /*4890*/  MUFU.EX2 R115, R21 ;  /* 0x0000001500737308 */ /* 0x000e220000000800 */
[----:B-1----:R-:W-:Y:S01]  /*48a0*/  FADD R100, R113, R100 ;  /* 0x0000006471647221 */ /* 0x002fe20000000000 */
[----:B---3--:R1:W-:Y:S06]  /*48b0*/  STS.U16 [R77+UR9+0x9000], R102 ;  /* 0x009000664d007988 */ /* 0x0083ec0008000409 */
[----:B------:R-:W3:Y:S01]  /*48c0*/  MUFU.EX2 R116, R22 ;  /* 0x0000001600747308 */ /* 0x000ee20000000800 */
[C---:B--2---:R-:W-:Y:S01]  /*48d0*/  F2FP.F16.F32.PACK_AB R72, R114.reuse, R113 ;  /* 0x000000717248723e */ /* 0x044fe200000000ff */
[----:B------:R-:W-:Y:S01]  /*48e0*/  FADD R100, R114, R100 ;  /* 0x0000006472647221 */ /* 0x000fe20000000000 */
[----:B-----5:R1:W-:Y:S04]  /*48f0*/  STS.U16 [R77+UR9+0x9200], R104 ;  /* 0x009200684d007988 */ /* 0x0203e80008000409 */
[----:B------:R1:W-:Y:S01]  /*4900*/  STS.U16 [R77+UR9+0x9400], R106 ;  /* 0x0094006a4d007988 */ /* 0x0003e20008000409 */
[----:B------:R-:W2:Y:S01]  /*4910*/  MUFU.EX2 R117, R23 ;  /* 0x0000001700757308 */ /* 0x000ea20000000800 */
[----:B0-----:R-:W-:-:S02]  /*4920*/  FADD R100, R115, R100 ;  /* 0x0000006473647221 */ /* 0x001fc40000000000 */
[----:B------:R1:W-:Y:S05]  /*4930*/  STS.U16 [R77+UR9+0x9600], R108 ;  /* 0x0096006c4d007988 */ /* 0x0003ea0008000409 */
[----:B------:R-:W0:Y:S01]  /*4940*/  MUFU.EX2 R118, R18 ;  /* 0x0000001200767308 */ /* 0x000e220000000800 */
[C---:B---3--:R-:W-:Y:S01]  /*4950*/  F2FP.F16.F32.PACK_AB R73, R116.reuse, R115 ;  /* 0x000000737449723e */ /* 0x048fe200000000ff */
[----:B------:R-:W-:-:S06]  /*4960*/  FADD R100, R116, R100 ;  /* 0x0000006474647221 */ /* 0x000fcc0000000000 */
[----:B------:R-:W3:Y:S01]  /*4970*/  MUFU.EX2 R119, R7 ;  /* 0x0000000700777308 */ /* 0x000ee20000000800 */
[----:B--2---:R-:W-:-:S07]  /*4980*/  FADD R100, R117, R100 ;  /* 0x0000006475647221 */ /* 0x004fce0000000000 */
[----:B------:R-:W2:Y:S01]  /*4990*/  MUFU.EX2 R120, R19 ;  /* 0x0000001300787308 */ /* 0x000ea20000000800 */
[C---:B0-----:R-:W-:Y:S01]  /*49a0*/  F2FP.F16.F32.PACK_AB R74, R118.reuse, R117 ;  /* 0x00000075764a723e */ /* 0x041fe200000000ff */
[----:B------:R-:W-:-:S04]  /*49b0*/  FADD R100, R118, R100 ;  /* 0x0000006476647221 */ /* 0x000fc80000000000 */
[----:B---3--:R-:W-:Y:S01]  /*49c0*/  FADD R100, R119, R100 ;  /* 0x0000006477647221 */ /* 0x008fe20000000000 */
[----:B--2---:R-:W-:-:S03]  /*49d0*/  F2FP.F16.F32.PACK_AB R75, R120, R119 ;  /* 0x00000077784b723e */ /* 0x004fc600000000ff */
[----:B------:R-:W-:Y:S01]  /*49e0*/  FADD R100, R120, R100 ;  /* 0x0000006478647221 */ /* 0x000fe20000000000 */
[----:B------:R0:W-:Y:S01]  /*49f0*/  STTM.x8 tmem[UR23], R68 ;  /* 0x00000044000079ed */ /* 0x0001e200081c0017 */
[----:B------:R-:W2:Y:S02]  /*4a00*/  FENCE.VIEW.ASYNC.T ;  /* 0x00000000000073c6 */ /* 0x000ea40000000200 */
[----:B--2---:R-:W-:Y:S06]  /*4a10*/  BAR.SYNC.DEFER_BLOCKING 0x0 ;  /* 0x0000000000007b1d */ /* 0x004fec0000010000 */
[----:B------:R-:W2:Y:S01]  /*4a20*/  LDTM.x64 R4, tmem[UR11] ;  /* 0x0000000b000479ee */ /* 0x000ea20008340000 */
[----:B0-----:R-:W2:Y:S01]  /*4a30*/  MUFU.EX2 R69, R98 ;  /* 0x0000006200457308 */ /* 0x001ea20000000800 */
[----:B------:R-:W-:Y:S01]  /*4a40*/  NOP ;  /* 0x0000000000007918 */ /* 0x000fe20000000000 */
[C---:B--2---:R-:W-:Y:S01]  /*4a50*/  FMUL R4, R69.reuse, R4 ;  /* 0x0000000445047220 */ /* 0x044fe20000400000 */
        /* <DEDUP_REMOVED lines=63> */
[----:B------:R0:W-:Y:S01]  /*4e50*/  STTM.x64 tmem[UR11], R4 ;  /* 0x00000004000079ed */ /* 0x0001e2000834000b */
[----:B------:R-:W2:Y:S02]  /*4e60*/  FENCE.VIEW.ASYNC.T ;  /* 0x00000000000073c6 */ /* 0x000ea40000000200 */
[----:B--2---:R-:W-:Y:S06]  /*4e70*/  BAR.SYNC.DEFER_BLOCKING 0x0 ;  /* 0x0000000000007b1d */ /* 0x004fec0000010000 */
[----:B------:R2:W-:Y:S06]  /*4e80*/  MEMBAR.ALL.CTA ;  /* 0x0000000000007992 */ /* 0x0005ec0000008000 */
[----:B--2---:R-:W2:Y:S01]  /*4e90*/  FENCE.VIEW.ASYNC.S ;  /* 0x00000000000073c6 */ /* 0x004ea20000000000 */
[----:B0-----:R-:W-:Y:S01]  /*4ea0*/  MOV R12, R97 ;  /* 0x00000061000c7202 */ /* 0x001fe20000000f00 */
[----:B--2---:R-:W-:Y:S06]  /*4eb0*/  BAR.SYNC.DEFER_BLOCKING 0x0 ;  /* 0x0000000000007b1d */ /* 0x004fec0000010000 */
[----:B-1----:R-:W-:Y:S05]  /*4ec0*/  BRA.U UP1, `(.L_x_19) ;  /* 0x0000000101347547 */ /* 0x002fea000b800000 */
[----:B------:R-:W-:Y:S02]  /*4ed0*/  UIADD3 UR28, UPT, UPT, UR10, 0x40, URZ ;  /* 0x000000400a1c7890 */ /* 0x000fe4000fffe0ff */
[----:B------:R-:W-:Y:S01]  /*4ee0*/  UIADD3 UR29, UPT, UPT, UR10, 0xa8, URZ ;  /* 0x000000a80a1d7890 */ /* 0x000fe2000fffe0ff */
[----:B------:R-:W-:Y:S01]  /*4ef0*/  UMOV UR26, 0x0 ;  /* 0x00000000001a7882 */ /* 0x000fe20000000000 */
[----:B------:R-:W-:Y:S01]  /*4f00*/  UMOV UR27, 0x8100010 ;  /* 0x08100010001b7882 */ /* 0x000fe20000000000 */
[----:B------:R-:W-:Y:S01]  /*4f10*/  UMOV UR6, UR32 ;  /* 0x0000002000067c82 */ /* 0x000fe20008000000 */
[----:B------:R-:W-:Y:S01]  /*4f20*/  UMOV UR7, URZ ;  /* 0x000000ff00077c82 */ /* 0x000fe20008000000 */
[----:B------:R-:W-:Y:S01]  /*4f30*/  UMOV UR52, 0x0 ;  /* 0x0000000000347882 */ /* 0x000fe20000000000 */
[----:B------:R-:W-:Y:S01]  /*4f40*/  UMOV UR53, 0x8100010 ;  /* 0x0810001000357882 */ /* 0x000fe20000000000 */
[----:B------:R0:W-:Y:S01]  /*4f50*/  UTCHMMA tmem[UR22], gdesc[UR16], tmem[UR10], tmem[UR26], idesc[UR27], UPT ;  /* 0x00ff1a10160079ea */ /* 0x0001e2000b80000a */
[----:B------:R-:W-:Y:S01]  /*4f60*/  UMOV UR6, UR6 ;  /* 0x0000000600067c82 */ /* 0x000fe20008000000 */
[----:B------:R0:W-:Y:S01]  /*4f70*/  UTCHMMA tmem[UR29], gdesc[UR16], tmem[UR28], tmem[UR52], idesc[UR53], UPT ;  /* 0x00ff34101d0079ea */ /* 0x0001e2000b80001c */
[----:B------:R0:W-:Y:S01]  /*4f80*/  UTCBAR [UR6], URZ ;  /* 0x000000ff060073e9 */ /* 0x0001e200080000ff */
[----:B------:R-:W-:-:S02]  /*4f90*/  NOP ;  /* 0x0000000000007918 */ /* 0x000fc40000000000 */
.L_x_19:
[----:B------:R-:W-:Y:S01]  /*4fa0*/  ISETP.LE.U32.AND P0, PT, R96, UR5, PT ;  /* 0x0000000560007c0c */ /* 0x000fe2000bf03070 */
[----:B------:R-:W-:Y:S01]  /*4fb0*/  UIADD3 UR25, UPT, UPT, UR25, 0x1, URZ ;  /* 0x0000000119197890 */ /* 0x000fe2000fffe0ff */
[----:B------:R-:W-:Y:S01]  /*4fc0*/  MOV R4, UR4 ;  /* 0x0000000400047c02 */ /* 0x000fe20008000f00 */
[----:B------:R-:W-:Y:S01]  /*4fd0*/  FFMA R94, R69, R94, R100 ;  /* 0x0000005e455e7223 */ /* 0x000fe20000000064 */
[----:B------:R-:W-:Y:S01]  /*4fe0*/  IADD3 R101, PT, PT, R101, UR24, RZ ;  /* 0x0000001865657c10 */ /* 0x000fe2000fffe0ff */
[----:B------:R-:W-:Y:S01]  /*4ff0*/  UISETP.GT.AND UP2, UPT, UR25, 0x1, UPT ;  /* 0x000000011900788c */ /* 0x000fe2000bf44270 */
[----:B------:R-:W-:Y:S02]  /*5000*/  ISETP.GE.U32.AND.EX P0, PT, R4, RZ, PT, P0 ;  /* 0x000000ff0400720c */ /* 0x000fe40003f06100 */
[----:B------:R-:W-:Y:S01]  /*5010*/  IADD3 R99, PT, PT, R95, R99, RZ ;  /* 0x000000635f637210 */ /* 0x000fe20007ffe0ff */
[----:B0-----:R-:W-:Y:S01]  /*5020*/  USEL UR6, URZ, 0x1, !UP2 ;  /* 0x00000001ff067887 */ /* 0x001fe2000d000000 */
[----:B------:R-:W-:Y:S01]  /*5030*/  MOV R98, R103 ;  /* 0x0000006700627202 */ /* 0x000fe20000000f00 */
[----:B------:R-:W-:-:S04]  /*5040*/  USEL UR25, UR25, URZ, !UP2 ;  /* 0x000000ff19197287 */ /* 0x000fc8000d000000 */
[----:B------:R-:W-:-:S04]  /*5050*/  LOP3.LUT R97, R97, UR6, RZ, 0x3c, !PT ;  /* 0x0000000661617c12 */ /* 0x000fc8000f8e3cff */
[----:B------:R-:W-:Y:S05]  /*5060*/  @!P0 BRA `(.L_x_20) ;  /* 0xffffffe8001c8947 */ /* 0x000fea000383ffff */
[----:B------:R-:W-:Y:S02]  /*5070*/  ISETP.GE.AND P0, PT, R76, 0x1, PT ;  /* 0x000000014c00780c */ /* 0x000fe40003f06270 */
[----:B------:R-:W-:-:S11]  /*5080*/  MOV R98, R103 ;  /* 0x0000006700627202 */ /* 0x000fd60000000f00 */
[----:B------:R-:W-:Y:S05]  /*5090*/  @!P0 BRA `(.L_x_15) ;  /* 0x0000000000108947 */ /* 0x000fea0003800000 */
[----:B------:R-:W-:-:S04]  /*50a0*/  SHF.L.U32 R2, R12, 0x1f, RZ ;  /* 0x0000001f0c027819 */ /* 0x000fc800000006ff */
[----:B------:R-:W0:Y:S02]  /*50b0*/  SYNCS.PHASECHK.TRANS64.TRYWAIT P0, [UR32], R2 ;  /* 0x00000002ff0075a7 */ /* 0x000e240008001120 */
[----:B0-----:R-:W-:Y:S05]  /*50c0*/  @!P0 BRA `(.L_x_21) ;  /* 0x00000028003c8947 */ /* 0x001fea0003800000 */
.L_x_27:
[----:B------:R-:W-:-:S07]  /*50d0*/  MOV R98, R103 ;  /* 0x0000006700627202 */ /* 0x000fce0000000f00 */
.L_x_15:
[C---:B------:R-:W-:Y:S01]  /*50e0*/  FMUL R2, R94.reuse, 8388608 ;  /* 0x4b0000005e027820 */ /* 0x040fe20000400000 */
[----:B------:R-:W-:Y:S01]  /*50f0*/  BAR.SYNC.DEFER_BLOCKING 0x0 ;  /* 0x0000000000007b1d */ /* 0x000fe20000010000 */
[C---:B------:R-:W-:Y:S01]  /*5100*/  FSETP.GEU.AND P0, PT, R94.reuse, 1.175494350822287508e-38, PT ;  /* 0x008000005e00780b */ /* 0x040fe20003f0e000 */
[----:B-1----:R-:W-:Y:S01]  /*5110*/  HFMA2 R5, -RZ, RZ, 1.443359375, -0.2030029296875 ;  /* 0x3dc6b27fff057431 */ /* 0x002fe200000001ff */
[----:B------:R-:W-:Y:S02]  /*5120*/  FSETP.GEU.AND P2, PT, |R94|, 1.175494350822287508e-38, PT ;  /* 0x008000005e00780b */ /* 0x000fe40003f4e200 */
[----:B------:R-:W-:Y:S01]  /*5130*/  FSEL R70, R2, R94, !P0 ;  /* 0x0000005e02467208 */ /* 0x000fe20004000000 */
[----:B------:R-:W0:Y:S02]  /*5140*/  LDCU.64 UR4, c[0x0][0x3e0] ;  /* 0x00007c00ff0477ac */ /* 0x000e240008000a00 */
[----:B------:R-:W1:Y:S01]  /*5150*/  LDC.64 R72, c[0x0][0x398] ;  /* 0x0000e600ff487b82 */ /* 0x000e620000000a00 */
[----:B------:R-:W-:-:S02]  /*5160*/  IADD3 R2, PT, PT, R70, -0x3f3504f3, RZ ;  /* 0xc0cafb0d46027810 */ /* 0x000fc40007ffe0ff */
[----:B------:R-:W-:Y:S02]  /*5170*/  ISETP.GE.U32.AND P3, PT, R70, 0x7f800000, PT ;  /* 0x7f8000004600780c */ /* 0x000fe40003f66070 */
[----:B------:R-:W-:-:S03]  /*5180*/  LOP3.LUT R3, R2, 0xff800000, RZ, 0xc0, !PT ;  /* 0xff80000002037812 */ /* 0x000fc600078ec0ff */
[----:B------:R-:W2:Y:S01]  /*5190*/  LDC R97, c[0x0][0x3e8] ;  /* 0x0000fa00ff617b82 */ /* 0x000ea20000000800 */
[C---:B------:R-:W-:Y:S02]  /*51a0*/  FSETP.NEU.AND P1, PT, R70.reuse, RZ, PT ;  /* 0x000000ff4600720b */ /* 0x040fe40003f2d000 */
[-C--:B------:R-:W-:Y:S02]  /*51b0*/  IADD3 R2, PT, PT, R70, -R3.reuse, RZ ;  /* 0x8000000346027210 */ /* 0x080fe40007ffe0ff */
[----:B------:R-:W-:-:S03]  /*51c0*/  I2FP.F32.S32 R3, R3 ;  /* 0x0000000300037245 */ /* 0x000fc60000201400 */
[----:B------:R-:W-:Y:S01]  /*51d0*/  FADD R68, R2, -1 ;  /* 0xbf80000002447421 */ /* 0x000fe20000000000 */
[----:B------:R-:W-:Y:S01]  /*51e0*/  FSEL R2, RZ, -23, P0 ;  /* 0xc1b80000ff027808 */ /* 0x000fe20000000000 */
[----:B------:R-:W3:Y:S01]  /*51f0*/  @!P6 SYNCS.CCTL.IV [UR9+0x9800] ;  /* 0x00980000ff00e9b1 */ /* 0x000ee20008000009 */
[----:B------:R-:W-:Y:S01]  /*5200*/  FSETP.GT.AND P0, PT, |R94|, 8.50705917302346158658e+37, PT ;  /* 0x7e8000005e00780b */ /* 0x000fe20003f04200 */
[----:B------:R-:W-:Y:S01]  /*5210*/  FFMA.FTZ R5, R68, R5, -0.16845393180847167969 ;  /* 0xbe2c7f3044057423 */ /* 0x000fe20000010005 */
[----:B---3--:R-:W-:Y:S01]  /*5220*/  BAR.SYNC.DEFER_BLOCKING 0x0 ;  /* 0x0000000000007b1d */ /* 0x008fe20000010000 */
[----:B------:R-:W-:Y:S01]  /*5230*/  FFMA.FTZ R2, R3, 1.1920928955078125e-07, R2 ;  /* 0x3400000003027823 */ /* 0x000fe20000010002 */
[----:B0-----:R-:W-:Y:S02]  /*5240*/  IMAD R3, R0, UR5, RZ ;  /* 0x0000000500037c24 */ /* 0x001fe4000f8e02ff */
[----:B------:R-:W-:Y:S01]  /*5250*/  FFMA.FTZ R5, R68, R5, 0.1716887056827545166 ;  /* 0x3e2fcf2a44057423 */ /* 0x000fe20000010005 */
[----:B------:R-:W-:-:S03]  /*5260*/  UIMAD UR4, UR8, UR4, URZ ;  /* 0x00000004080472a4 */ /* 0x000fc6000f8e02ff */
[C---:B------:R-:W-:Y:S01]  /*5270*/  FFMA.FTZ R5, R68.reuse, R5, -0.17900948226451873779 ;  /* 0xbe374e4344057423 */ /* 0x040fe20000010005 */
[----:B------:R-:W-:Y:S01]  /*5280*/  SHF.L.U32 R71, R3, 0x1, RZ ;  /* 0x0000000103477819 */ /* 0x000fe200000006ff */
[----:B------:R-:W-:Y:S02]  /*5290*/  USHF.L.U32 UR5, UR4, 0x1, URZ ;  /* 0x0000000104057899 */ /* 0x000fe400080006ff */
[----:B------:R-:W-:Y:S01]  /*52a0*/  FFMA.FTZ R5, R68, R5, 0.20512372255325317383 ;  /* 0x3e520bf444057423 */ /* 0x000fe20000010005 */
[----:B------:R-:W-:Y:S01]  /*52b0*/  @P0 FMUL R94, R94, 0.25 ;  /* 0x3e8000005e5e0820 */ /* 0x000fe20000400000 */
[C---:B--2---:R-:W-:Y:S01]  /*52c0*/  IMAD R181, R97.reuse, 0x60, RZ ;  /* 0x0000006061b57824 */ /* 0x044fe200078e02ff */
[C---:B------:R-:W-:Y:S01]  /*52d0*/  LEA R85, R97.reuse, -R97, 0x5 ;  /* 0x8000006161557211 */ /* 0x040fe200078e28ff */
[----:B------:R-:W-:Y:S01]  /*52e0*/  FFMA.FTZ R5, R68, R5, -0.24046532809734344482 ;  /* 0xbe763c8b44057423 */ /* 0x000fe20000010005 */
[----:B------:R-:W-:Y:S01]  /*52f0*/  @!P2 FMUL R94, R94, 16777216 ;  /* 0x4b8000005e5ea820 */ /* 0x000fe20000400000 */
[C---:B------:R-:W-:Y:S01]  /*5300*/  IMAD R197, R97.reuse, 0x70, RZ ;  /* 0x0000007061c57824 */ /* 0x040fe200078e02ff */
[C---:B------:R-:W-:Y:S01]  /*5310*/  LEA R115, R97.reuse, R97, 0x5 ;  /* 0x0000006161737211 */ /* 0x040fe200078e28ff */
[----:B------:R-:W-:Y:S01]  /*5320*/  FFMA.FTZ R5, R68, R5, 0.28857114911079406738 ;  /* 0x3e93bf9944057423 */ /* 0x000fe20000010005 */
[----:B------:R-:W-:-:S02]  /*5330*/  IMAD R173, R97, 0x58, RZ ;  /* 0x0000005861ad7824 */ /* 0x000fc400078e02ff */
[C---:B------:R-:W-:Y:S02]  /*5340*/  IMAD R189, R97.reuse, 0x68, RZ ;  /* 0x0000006861bd7824 */ /* 0x040fe400078e02ff */
[C---:B------:R-:W-:Y:S01]  /*5350*/  FFMA.FTZ R5, R68.reuse, R5, -0.36067417263984680176 ;  /* 0xbeb8aa4944057423 */ /* 0x040fe20000010005 */
[----:B------:R-:W0:Y:S01]  /*5360*/  @!P6 SYNCS.CCTL.IV [UR9+0x9808] ;  /* 0x00980800ff00e9b1 */ /* 0x000e220008000009 */
[C---:B------:R-:W-:Y:S02]  /*5370*/  IMAD R157, R97.reuse, 0x44, RZ ;  /* 0x00000044619d7824 */ /* 0x040fe400078e02ff */
[C---:B------:R-:W-:Y:S01]  /*5380*/  FFMA.FTZ R5, R68.reuse, R5, 0.48089820146560668945 ;  /* 0x3ef6384a44057423 */ /* 0x040fe20000010005 */
[C---:B------:R-:W-:Y:S02]  /*5390*/  IMAD R205, R97.reuse, 0x78, RZ ;  /* 0x0000007861cd7824 */ /* 0x040fe400078e02ff */
[C---:B------:R-:W-:Y:S02]  /*53a0*/  IMAD R163, R97.reuse, 0x4c, RZ ;  /* 0x0000004c61a37824 */ /* 0x040fe400078e02ff */
[----:B------:R-:W-:Y:S01]  /*53b0*/  FFMA.FTZ R69, R68, R5, -0.72134751081466674805 ;  /* 0xbf38aa3b44457423 */ /* 0x000fe20000010005 */
[C---:B------:R-:W-:Y:S01]  /*53c0*/  IMAD R169, R97.reuse, 0x54, RZ ;  /* 0x0000005461a97824 */ /* 0x040fe200078e02ff */
[----:B------:R-:W2:Y:S01]  /*53d0*/  LDTM.x64 R4, tmem[UR11] ;  /* 0x0000000b000479ee */ /* 0x000ea20008340000 */
[----:B------:R-:W-:-:S02]  /*53e0*/  IMAD R177, R97, 0x5c, RZ ;  /* 0x0000005c61b17824 */ /* 0x000fc400078e02ff */
[C---:B------:R-:W-:Y:S01]  /*53f0*/  FMUL R69, R68.reuse, R69 ;  /* 0x0000004544457220 */ /* 0x040fe20000400000 */
[C---:B------:R-:W-:Y:S01]  /*5400*/  IMAD R75, R97.reuse, 0x2e, RZ ;  /* 0x0000002e614b7824 */ /* 0x040fe200078e02ff */
[----:B------:R-:W-:Y:S01]  /*5410*/  NOP ;  /* 0x0000000000007918 */ /* 0x000fe20000000000 */
[C---:B------:R-:W-:Y:S02]  /*5420*/  IMAD R185, R97.reuse, 0x64, RZ ;  /* 0x0000006461b97824 */ /* 0x040fe400078e02ff */
[C---:B------:R-:W-:Y:S01]  /*5430*/  FMUL R69, R68.reuse, R69 ;  /* 0x0000004544457220 */ /* 0x040fe20000400000 */
[C---:B------:R-:W-:Y:S02]  /*5440*/  IMAD R79, R97.reuse, 0x32, RZ ;  /* 0x00000032614f7824 */ /* 0x040fe400078e02ff */
[----:B------:R-:W-:Y:S02]  /*5450*/  IMAD R193, R97, 0x6c, RZ ;  /* 0x0000006c61c17824 */ /* 0x000fe400078e02ff */
[----:B------:R-:W-:Y:S01]  /*5460*/  FFMA.FTZ R69, R68, 1.4426950216293334961, R69 ;  /* 0x3fb8aa3b44457823 */ /* 0x000fe20000010045 */
[----:B------:R-:W-:-:S02]  /*5470*/  IMAD.HI R68, R3, 0x2, RZ ;  /* 0x0000000203447827 */ /* 0x000fc400078e02ff */
[----:B------:R-:W3:Y:S02]  /*5480*/  MUFU.RCP R3, R94 ;  /* 0x0000005e00037308 */ /* 0x000ee40000001000 */
[----:B------:R-:W-:Y:S01]  /*5490*/  FADD R69, R2, R69 ;  /* 0x0000004502457221 */ /* 0x000fe20000000000 */
[----:B------:R-:W-:Y:S01]  /*54a0*/  @P3 MOV R2, 0x7f800000 ;  /* 0x7f80000000023802 */ /* 0x000fe20000000f00 */
[C---:B------:R-:W-:Y:S02]  /*54b0*/  IMAD R201, R97.reuse, 0x74, RZ ;  /* 0x0000007461c97824 */ /* 0x040fe400078e02ff */
[----:B------:R-:W-:Y:S02]  /*54c0*/  IMAD R83, R97, 0x36, RZ ;  /* 0x0000003661537824 */ /* 0x000fe400078e02ff */
[----:B------:R-:W-:Y:S01]  /*54d0*/  @P3 FFMA.FTZ R69, R70, R2, +INF ;  /* 0x7f80000046453423 */ /* 0x000fe20000010002 */
[----:B-1----:R-:W-:Y:S01]  /*54e0*/  IADD3 R2, P3, P4, R71, UR5, R72 ;  /* 0x0000000547027c10 */ /* 0x002fe2000fc7e048 */
[----:B------:R-:W-:Y:S01]  /*54f0*/  UIMAD.WIDE UR4, UR4, 0x2, URZ ;  /* 0x00000002040478a5 */ /* 0x000fe2000f8e02ff */
[----:B------:R-:W-:-:S02]  /*5500*/  IMAD R71, R97, 0x2a, RZ ;  /* 0x0000002a61477824 */ /* 0x000fc400078e02ff */
[----:B--2---:R-:W-:Y:S01]  /*5510*/  @P0 FMUL R4, R4, 0.25 ;  /* 0x3e80000004040820 */ /* 0x004fe20000400000 */
[----:B------:R-:W-:Y:S01]  /*5520*/  @P0 FMUL R5, R5, 0.25 ;  /* 0x3e80000005050820 */ /* 0x000fe20000400000 */
[----:B------:R-:W-:Y:S01]  /*5530*/  @P0 FMUL R12, R12, 0.25 ;  /* 0x3e8000000c0c0820 */ /* 0x000fe20000400000 */
[----:B------:R-:W-:Y:S01]  /*5540*/  @P0 FMUL R13, R13, 0.25 ;  /* 0x3e8000000d0d0820 */ /* 0x000fe20000400000 */
[----:B------:R-:W-:Y:S01]  /*5550*/  @!P2 FMUL R4, R4, 16777216 ;  /* 0x4b8000000404a820 */ /* 0x000fe20000400000 */
[----:B------:R-:W-:Y:S01]  /*5560*/  @!P2 FMUL R5, R5, 16777216 ;  /* 0x4b8000000505a820 */ /* 0x000fe20000400000 */
        /* <DEDUP_REMOVED lines=18> */
[C---:B---3--:R-:W-:Y:S01]  /*5690*/  FMUL R86, R3.reuse, R4 ;  /* 0x0000000403567220 */ /* 0x048fe20000400000 */
[----:B------:R-:W-:Y:S01]  /*56a0*/  FMUL R5, R3, R5 ;  /* 0x0000000503057220 */ /* 0x000fe20000400000 */
        /* <DEDUP_REMOVED lines=44> */
[----:B------:R-:W-:Y:S01]  /*5970*/  @!P2 FMUL R22, R22, 16777216 ;  /* 0x4b8000001616a820 */ /* 0x000fe20000400000 */
[----:B------:R-:W-:Y:S01]  /*5980*/  @!P2 FMUL R23, R23, 16777216 ;  /* 0x4b8000001717a820 */ /* 0x000fe20000400000 */
[----:B------:R-:W-:Y:S01]  /*5990*/  @!P2 FMUL R14, R14, 16777216 ;  /* 0x4b8000000e0ea820 */ /* 0x000fe20000400000 */
[C---:B------:R-:W-:Y:S01]  /*59a0*/  FMUL R90, R3.reuse, R12 ;  /* 0x0000000c035a7220 */ /* 0x040fe20000400000 */
[----:B------:R-:W-:Y:S01]  /*59b0*/  FMUL R13, R3, R13 ;  /* 0x0000000d030d7220 */ /* 0x000fe20000400000 */
[----:B------:R-:W-:Y:S01]  /*59c0*/  @!P2 FMUL R6, R6, 16777216 ;  /* 0x4b8000000606a820 */ /* 0x000fe20000400000 */
        /* <DEDUP_REMOVED lines=56> */
[C---:B------:R-:W-:Y:S01]  /*5d50*/  FMUL R95, R3.reuse, R22 ;  /* 0x00000016035f7220 */ /* 0x040fe20000400000 */
[----:B------:R-:W-:Y:S01]  /*5d60*/  FMUL R12, R3, R23 ;  /* 0x00000017030c7220 */ /* 0x000fe20000400000 */
[----:B------:R-:W-:Y:S01]  /*5d70*/  F2FP.F16.F32.PACK_AB R86, R5, R86 ;  /* 0x000000560556723e */ /* 0x000fe200000000ff */
[----:B------:R-:W-:-:S02]  /*5d80*/  IMAD R5, R97, 0x30, RZ ;  /* 0x0000003061057824 */ /* 0x000fc400078e02ff */
        /* <DEDUP_REMOVED lines=13> */
[----:B------:R-:W-:Y:S01]  /*5e60*/  FMUL R103, R3, R34 ;  /* 0x0000002203677220 */ /* 0x000fe20000400000 */
[----:B------:R-:W-:Y:S01]  /*5e70*/  F2FP.F16.F32.PACK_AB R90, R13, R90 ;  /* 0x0000005a0d5a723e */ /* 0x000fe200000000ff */
        /* <DEDUP_REMOVED lines=44> */
[C---:B------:R-:W-:Y:S01]  /*6140*/  IMAD R13, R97.reuse, 0x18, RZ ;  /* 0x00000018610d7824 */ /* 0x040fe200078e02ff */
[----:B------:R-:W-:Y:S01]  /*6150*/  IADD3.X R3, PT, PT, R68, UR5, R73, P3, P4 ;  /* 0x0000000544037c10 */ /* 0x000fe20009fe8449 */
[C---:B------:R-:W-:Y:S01]  /*6160*/  IMAD R11, R97.reuse, 0x6, RZ ;  /* 0x00000006610b7824 */ /* 0x040fe200078e02ff */
[----:B------:R-:W-:Y:S01]  /*6170*/  F2FP.F16.F32.PACK_AB R95, R12, R95 ;  /* 0x0000005f0c5f723e */ /* 0x000fe200000000ff */
[----:B------:R-:W-:Y:S01]  /*6180*/  IMAD R19, R97, 0x50, RZ ;  /* 0x0000005061137824 */ /* 0x000fe200078e02ff */
[-C--:B------:R-:W-:Y:S01]  /*6190*/  IADD3 R12, P3, PT, R5, R2.reuse, RZ ;  /* 0x00000002050c7210 */ /* 0x080fe20007f7e0ff */
[----:B------:R-:W-:Y:S01]  /*61a0*/  IMAD R15, R97, 0xc, RZ ;  /* 0x0000000c610f7824 */ /* 0x000fe200078e02ff */
[----:B------:R-:W-:Y:S01]  /*61b0*/  FSEL R69, R69, -INF , P1 ;  /* 0xff80000045457808 */ /* 0x000fe20000800000 */
[C---:B------:R-:W-:Y:S01]  /*61c0*/  IMAD R27, R97.reuse, 0x28, RZ ;  /* 0x00000028611b7824 */ /* 0x040fe200078e02ff */
[----:B------:R-:W-:Y:S01]  /*61d0*/  F2FP.F16.F32.PACK_AB R99, R14, R99 ;  /* 0x000000630e63723e */ /* 0x000fe200000000ff */
[C---:B------:R-:W-:Y:S01]  /*61e0*/  IMAD R31, R97.reuse, 0x1c, RZ ;  /* 0x0000001c611f7824 */ /* 0x040fe200078e02ff */
[----:B------:R-:W-:Y:S01]  /*61f0*/  F2FP.F16.F32.PACK_AB R87, R4, R87 ;  /* 0x000000570457723e */ /* 0x000fe200000000ff */
[----:B------:R-:W-:Y:S01]  /*6200*/  IMAD R23, R97, 0x14, RZ ;  /* 0x0000001461177824 */ /* 0x000fe200078e02ff */
[-C--:B------:R-:W-:Y:S01]  /*6210*/  IADD3 R14, P1, PT, R13, R2.reuse, RZ ;  /* 0x000000020d0e7210 */ /* 0x080fe20007f3e0ff */
[C---:B------:R-:W-:Y:S01]  /*6220*/  IMAD R35, R97.reuse, 0x38, RZ ;  /* 0x0000003861237824 */ /* 0x040fe200078e02ff */
[----:B------:R-:W-:Y:S01]  /*6230*/  F2FP.F16.F32.PACK_AB R103, R18, R103 ;  /* 0x000000671267723e */ /* 0x000fe200000000ff */
[----:B------:R-:W-:Y:S01]  /*6240*/  IMAD R39, R97, 0x12, RZ ;  /* 0x0000001261277824 */ /* 0x000fe200078e02ff */
[----:B------:R-:W-:Y:S01]  /*6250*/  IADD3 R4, P0, PT, R181, R2, RZ ;  /* 0x00000002b5047210 */ /* 0x000fe20007f1e0ff */
[----:B------:R-:W-:Y:S01]  /*6260*/  IMAD R47, R97, 0x2c, RZ ;  /* 0x0000002c612f7824 */ /* 0x000fe200078e02ff */
[----:B------:R-:W-:Y:S01]  /*6270*/  LEA.HI.X.SX32 R13, R13, R3, 0x1, P3 ;  /* 0x000000030d0d7211 */ /* 0x000fe200018f0eff */
[C---:B------:R-:W-:Y:S01]  /*6280*/  IMAD R51, R97.reuse, 0x1a, RZ ;  /* 0x0000001a61337824 */ /* 0x040fe200078e02ff */
[----:B------:R-:W-:Y:S01]  /*6290*/  F2FP.F16.F32.PACK_AB R89, R6, R89 ;  /* 0x000000590659723e */ /* 0x000fe200000000ff */
[----:B------:R-:W-:Y:S01]  /*62a0*/  IMAD R43, R97, 0xd, RZ ;  /* 0x0000000d612b7824 */ /* 0x000fe200078e02ff */
[----:B------:R-:W-:Y:S01]  /*62b0*/  F2FP.F16.F32.PACK_AB R96, R25, R96 ;  /* 0x000000601960723e */ /* 0x000fe200000000ff */
[C---:B------:R-:W-:Y:S01]  /*62c0*/  IMAD R25, R97.reuse, 0xa, RZ ;  /* 0x0000000a61197824 */ /* 0x040fe200078e02ff */
[C---:B------:R-:W-:Y:S01]  /*62d0*/  LEA R7, R97.reuse, R97, 0x1 ;  /* 0x0000006161077211 */ /* 0x040fe200078e08ff */
[----:B------:R-:W-:Y:S01]  /*62e0*/  IMAD R57, R97, 0x1e, RZ ;  /* 0x0000001e61397824 */ /* 0x000fe200078e02ff */
[----:B------:R-:W-:Y:S01]  /*62f0*/  IADD3 R18, P3, PT, R11, R2, RZ ;  /* 0x000000020b127210 */ /* 0x000fe20007f7e0ff */
[----:B------:R-:W-:Y:S01]  /*6300*/  IMAD R63, R97, 0x22, RZ ;  /* 0x00000022613f7824 */ /* 0x000fe200078e02ff */
[----:B------:R-:W-:Y:S01]  /*6310*/  F2FP.F16.F32.PACK_AB R92, R17, R92 ;  /* 0x0000005c115c723e */ /* 0x000fe200000000ff */
[----:B------:R-:W-:Y:S01]  /*6320*/  IMAD R17, R97, 0x48, RZ ;  /* 0x0000004861117824 */ /* 0x000fe200078e02ff */
[-C--:B------:R-:W-:Y:S01]  /*6330*/  IADD3 R6, P4, PT, R19, R2.reuse, RZ ;  /* 0x0000000213067210 */ /* 0x080fe20007f9e0ff */
[----:B------:R-:W-:Y:S01]  /*6340*/  IMAD R61, R97, 0x13, RZ ;  /* 0x00000013613d7824 */ /* 0x000fe200078e02ff */
[----:B------:R-:W-:Y:S01]  /*6350*/  F2FP.F16.F32.PACK_AB R101, R16, R101 ;  /* 0x000000651065723e */ /* 0x000fe200000000ff */
[----:B------:R-:W-:Y:S01]  /*6360*/  FFMA R98, R69, 0.69314718246459960938, R98 ;  /* 0x3f31721845627823 */ /* 0x000fe20000000062 */
[-C--:B------:R-:W-:Y:S01]  /*6370*/  LEA.HI.X.SX32 R5, R5, R3.reuse, 0x1, P0 ;  /* 0x0000000305057211 */ /* 0x080fe200000f0eff */
[----:B------:R-:W-:Y:S01]  /*6380*/  IMAD R69, R97, 0x17, RZ ;  /* 0x0000001761457824 */ /* 0x000fe200078e02ff */
[----:B------:R-:W-:Y:S01]  /*6390*/  IADD3 R16, P0, PT, R15, R2, RZ ;  /* 0x000000020f107210 */ /* 0x000fe20007f1e0ff */
[----:B------:R-:W-:Y:S01]  /*63a0*/  IMAD R73, R97, 0x19, RZ ;  /* 0x0000001961497824 */ /* 0x000fe200078e02ff */
[----:B------:R-:W-:Y:S01]  /*63b0*/  LEA.HI.X.SX32 R19, R7, R3, 0x1, P3 ;  /* 0x0000000307137211 */ /* 0x000fe200018f0eff */
[----:B------:R-:W-:Y:S01]  /*63c0*/  IMAD R111, R97, 0x3a, RZ ;  /* 0x0000003a616f7824 */ /* 0x000fe200078e02ff */
[----:B------:R-:W-:Y:S01]  /*63d0*/  F2FP.F16.F32.PACK_AB R88, R9, R88 ;  /* 0x000000580958723e */ /* 0x000fe200000000ff */
[C---:B------:R-:W-:Y:S01]  /*63e0*/  IMAD R209, R97.reuse, 0x7c, RZ ;  /* 0x0000007c61d17824 */ /* 0x040fe200078e02ff */
[----:B------:R-:W-:Y:S01]  /*63f0*/  F2FP.F16.F32.PACK_AB R113, R26, R113 ;  /* 0x000000711a71723e */ /* 0x000fe200000000ff */
[----:B------:R-:W-:Y:S01]  /*6400*/  IMAD R117, R97, 0x3e, RZ ;  /* 0x0000003e61757824 */ /* 0x000fe200078e02ff */
[----:B------:R-:W-:Y:S01]  /*6410*/  LEA.HI.X.SX32 R7, R27, R3, 0x1, P4 ;  /* 0x000000031b077211 */ /* 0x000fe200020f0eff */
[C---:B------:R-:W-:Y:S01]  /*6420*/  IMAD R155, R97.reuse, 0x42, RZ ;  /* 0x00000042619b7824 */ /* 0x040fe200078e02ff */
[----:B------:R-:W-:Y:S01]  /*6430*/  F2FP.F16.F32.PACK_AB R93, R10, R93 ;  /* 0x0000005d0a5d723e */ /* 0x000fe200000000ff */
[C---:B------:R-:W-:Y:S01]  /*6440*/  IMAD R159, R97.reuse, 0x46, RZ ;  /* 0x00000046619f7824 */ /* 0x040fe200078e02ff */
[C---:B------:R-:W-:Y:S01]  /*6450*/  LEA R9, R97.reuse, R97, 0x2 ;  /* 0x0000006161097211 */ /* 0x040fe200078e10ff */
[----:B------:R-:W-:Y:S01]  /*6460*/  IMAD R77, R97, 0x1b, RZ ;  /* 0x0000001b614d7824 */ /* 0x000fe200078e02ff */
[-C--:B------:R-:W-:Y:S01]  /*6470*/  IADD3 R26, P4, PT, R25, R2.reuse, RZ ;  /* 0x00000002191a7210 */ /* 0x080fe20007f9e0ff */
[----:B------:R-:W-:Y:S01]  /*6480*/  IMAD R81, R97, 0x1d, RZ ;  /* 0x0000001d61517824 */ /* 0x000fe200078e02ff */
[----:B------:R-:W-:Y:S01]  /*6490*/  IADD3 R10, P2, PT, R17, R2, RZ ;  /* 0x00000002110a7210 */ /* 0x000fe20007f5e0ff */
[C---:B------:R-:W-:Y:S01]  /*64a0*/  IMAD R161, R97.reuse, 0x4a, RZ ;  /* 0x0000004a61a17824 */ /* 0x040fe200078e02ff */
[----:B------:R-:W-:Y:S01]  /*64b0*/  F2FP.F16.F32.PACK_AB R91, R8, R91 ;  /* 0x0000005b085b723e */ /* 0x000fe200000000ff */
[----:B------:R-:W-:Y:S01]  /*64c0*/  IMAD R165, R97, 0x4e, RZ ;  /* 0x0000004e61a57824 */ /* 0x000fe200078e02ff */
[----:B------:R-:W-:Y:S01]  /*64d0*/  F2FP.F16.F32.PACK_AB R102, R33, R102 ;  /* 0x000000662166723e */ /* 0x000fe200000000ff */
[C---:B------:R-:W-:Y:S01]  /*64e0*/  IMAD R33, R97.reuse, 0xe, RZ ;  /* 0x0000000e61217824 */ /* 0x040fe200078e02ff */
[----:B------:R-:W-:Y:S01]  /*64f0*/  F2FP.F16.F32.PACK_AB R107, R22, R107 ;  /* 0x0000006b166b723e */ /* 0x000fe200000000ff */
[----:B------:R-:W-:Y:S01]  /*6500*/  IMAD R167, R97, 0x52, RZ ;  /* 0x0000005261a77824 */ /* 0x000fe200078e02ff */
[----:B------:R-:W-:Y:S01]  /*6510*/  LEA.HI.X.SX32 R17, R11, R3, 0x1, P0 ;  /* 0x000000030b117211 */ /* 0x000fe200000f0eff */
[----:B------:R-:W-:Y:S01]  /*6520*/  IMAD R121, R97, 0x23, RZ ;  /* 0x0000002361797824 */ /* 0x000fe200078e02ff */
[-C--:B------:R-:W-:Y:S01]  /*6530*/  IADD3 R8, P6, PT, R197, R2.reuse, RZ ;  /* 0x00000002c5087210 */ /* 0x080fe20007fde0ff */
[----:B------:R-:W-:Y:S01]  /*6540*/  IMAD R171, R97, 0x56, RZ ;  /* 0x0000005661ab7824 */ /* 0x000fe200078e02ff */
[----:B------:R-:W-:Y:S01]  /*6550*/  IADD3 R22, P0, PT, R27, R2, RZ ;  /* 0x000000021b167210 */ /* 0x000fe20007f1e0ff */
        /* <DEDUP_REMOVED lines=19> */
[C---:B------:R-:W-:Y:S01]  /*6690*/  LEA R21, R97.reuse, -R97, 0x3 ;  /* 0x8000006161157211 */ /* 0x040fe200078e18ff */
[----:B------:R-:W-:Y:S01]  /*66a0*/  IMAD R139, R97, 0x2f, RZ ;  /* 0x0000002f618b7824 */ /* 0x000fe200078e02ff */
[-C--:B------:R-:W-:Y:S01]  /*66b0*/  IADD3 R34, P6, PT, R33, R2.reuse, RZ ;  /* 0x0000000221227210 */ /* 0x080fe20007fde0ff */
[----:B------:R-:W-:Y:S01]  /*66c0*/  IMAD R199, R97, 0x72, RZ ;  /* 0x0000007261c77824 */ /* 0x000fe200078e02ff */
[----:B------:R-:W-:Y:S01]  /*66d0*/  LEA.HI.X.SX32 R33, R33, R3, 0x1, P4 ;  /* 0x0000000321217211 */ /* 0x000fe200020f0eff */
[C---:B------:R-:W-:Y:S01]  /*66e0*/  IMAD R203, R97.reuse, 0x76, RZ ;  /* 0x0000007661cb7824 */ /* 0x040fe200078e02ff */
[----:B------:R-:W-:Y:S01]  /*66f0*/  F2FP.F16.F32.PACK_AB R123, R30, R123 ;  /* 0x0000007b1e7b723e */ /* 0x000fe200000000ff */
[----:B------:R-:W-:Y:S01]  /*6700*/  IMAD R141, R97, 0x31, RZ ;  /* 0x00000031618d7824 */ /* 0x000fe200078e02ff */
[-C--:B------:R-:W-:Y:S01]  /*6710*/  LEA.HI.X.SX32 R25, R25, R3.reuse, 0x1, P3 ;  /* 0x0000000319197211 */ /* 0x080fe200018f0eff */
[----:B------:R-:W-:Y:S01]  /*6720*/  IMAD R187, R97, 0x66, RZ ;  /* 0x0000006661bb7824 */ /* 0x000fe200078e02ff */
[-C--:B------:R-:W-:Y:S01]  /*6730*/  IADD3 R38, P4, PT, R41, R2.reuse, RZ ;  /* 0x0000000229267210 */ /* 0x080fe20007f9e0ff */
[----:B------:R-:W-:Y:S01]  /*6740*/  IMAD R145, R97, 0x35, RZ ;  /* 0x0000003561917824 */ /* 0x000fe200078e02ff */
[----:B------:R-:W-:Y:S01]  /*6750*/  IADD3 R30, P3, PT, R35, R2, RZ ;  /* 0x00000002231e7210 */ /* 0x000fe20007f7e0ff */
[----:B------:R-:W-:Y:S01]  /*6760*/  IMAD R195, R97, 0x6e, RZ ;  /* 0x0000006e61c37824 */ /* 0x000fe200078e02ff */
[----:B------:R-:W-:Y:S01]  /*6770*/  F2FP.F16.F32.PACK_AB R100, R29, R100 ;  /* 0x000000641d64723e */ /* 0x000fe200000000ff */
[----:B------:R-:W-:Y:S01]  /*6780*/  IMAD R149, R97, 0x39, RZ ;  /* 0x0000003961957824 */ /* 0x000fe200078e02ff */
[----:B------:R-:W-:Y:S01]  /*6790*/  F2FP.F16.F32.PACK_AB R108, R45, R108 ;  /* 0x0000006c2d6c723e */ /* 0x000fe200000000ff */
[----:B------:R-:W-:Y:S01]  /*67a0*/  IMAD R45, R97, 0x16, RZ ;  /* 0x00000016612d7824 */ /* 0x000fe200078e02ff */
[----:B------:R-:W-:Y:S01]  /*67b0*/  LEA.HI.X.SX32 R35, R21, R3, 0x1, P6 ;  /* 0x0000000315237211 */ /* 0x000fe200030f0eff */
[C---:B------:R-:W-:Y:S01]  /*67c0*/  IMAD R151, R97.reuse, 0x3b, RZ ;  /* 0x0000003b61977824 */ /* 0x040fe200078e02ff */
[C---:B------:R-:W-:Y:S01]  /*67d0*/  LEA R29, R97.reuse, R97, 0x3 ;  /* 0x00000061611d7211 */ /* 0x040fe200078e18ff */
[----:B------:R-:W-:Y:S01]  /*67e0*/  IMAD R207, R97, 0x7a, RZ ;  /* 0x0000007a61cf7824 */ /* 0x000fe200078e02ff */
[----:B------:R-:W-:Y:S01]  /*67f0*/  IADD3 R40, P6, PT, R39, R2, RZ ;  /* 0x0000000227287210 */ /* 0x000fe20007fde0ff */
[----:B------:R-:W-:Y:S01]  /*6800*/  IMAD R143, R97, 0x33, RZ ;  /* 0x00000033618f7824 */ /* 0x000fe200078e02ff */
[----:B------:R-:W-:Y:S01]  /*6810*/  F2FP.F16.F32.PACK_AB R118, R53, R118 ;  /* 0x000000763576723e */ /* 0x000fe200000000ff */
[----:B------:R-:W-:Y:S01]  /*6820*/  IMAD R53, R97, 0x34, RZ ;  /* 0x0000003461357824 */ /* 0x000fe200078e02ff */
[----:B------:R-:W-:Y:S01]  /*6830*/  LEA.HI.X.SX32 R39, R39, R3, 0x1, P4 ;  /* 0x0000000327277211 */ /* 0x000fe200020f0eff */
[----:B------:R-:W-:Y:S01]  /*6840*/  IMAD R147, R97, 0x37, RZ ;  /* 0x0000003761937824 */ /* 0x000fe200078e02ff */
[----:B------:R-:W-:Y:S01]  /*6850*/  IADD3 R44, P4, PT, R47, R2, RZ ;  /* 0x000000022f2c7210 */ /* 0x000fe20007f9e0ff */
[----:B------:R-:W-:Y:S01]  /*6860*/  IMAD R153, R97, 0x3d, RZ ;  /* 0x0000003d61997824 */ /* 0x000fe200078e02ff */
[----:B------:R-:W-:Y:S01]  /*6870*/  F2FP.F16.F32.PACK_AB R104, R37, R104 ;  /* 0x000000682568723e */ /* 0x000fe200000000ff */
[----:B------:R-:W-:Y:S01]  /*6880*/  IMAD R37, R97, 0xb, RZ ;  /* 0x0000000b61257824 */ /* 0x000fe200078e02ff */
[----:B------:R-:W-:Y:S01]  /*6890*/  F2FP.F16.F32.PACK_AB R105, R20, R105 ;  /* 0x000000691469723e */ /* 0x000fe200000000ff */
[----:B------:R1:W-:Y:S01]  /*68a0*/  STG.E.U16 desc[UR34][R2.64], R86 ;  /* 0x0000005602007986 */ /* 0x0003e2000c101522 */
[-C--:B------:R-:W-:Y:S01]  /*68b0*/  LEA.HI.X.SX32 R15, R15, R3.reuse, 0x1, P1 ;  /* 0x000000030f0f7211 */ /* 0x080fe200008f0eff */
[----:B------:R-:W2:Y:S01]  /*68c0*/  LDCU UR4, c[0x0][0x3ec] ;  /* 0x00007d80ff0477ac */ /* 0x000ea20008000800 */
[----:B------:R-:W-:-:S02]  /*68d0*/  LEA.HI.X.SX32 R11, R41, R3, 0x1, P2 ;  /* 0x00000003290b7211 */ /* 0x000fc400010f0eff */
[-C--:B------:R-:W-:Y:S02]  /*68e0*/  IADD3 R20, P1, PT, R173, R2.reuse, RZ ;  /* 0x00000002ad147210 */ /* 0x080fe40007f3e0ff */
[-C--:B------:R-:W-:Y:S02]  /*68f0*/  LEA.HI.X.SX32 R41, R29, R3.reuse, 0x1, P6 ;  /* 0x000000031d297211 */ /* 0x080fe400030f0eff */
[----:B------:R-:W-:Y:S02]  /*6900*/  IADD3 R46, P6, PT, R45, R2, RZ ;  /* 0x000000022d2e7210 */ /* 0x000fe40007fde0ff */
[----:B------:R-:W-:Y:S01]  /*6910*/  F2FP.F16.F32.PACK_AB R122, R59, R122 ;  /* 0x0000007a3b7a723e */ /* 0x000fe200000000ff */
[----:B------:R-:W-:Y:S01]  /*6920*/  IMAD R59, R97, 0x3c, RZ ;  /* 0x0000003c613b7824 */ /* 0x000fe200078e02ff */
[----:B------:R-:W-:Y:S02]  /*6930*/  LEA.HI.X.SX32 R45, R45, R3, 0x1, P4 ;  /* 0x000000032d2d7211 */ /* 0x000fe400020f0eff */
[----:B------:R-:W-:-:S02]  /*6940*/  IADD3 R50, P4, PT, R53, R2, RZ ;  /* 0x0000000235327210 */ /* 0x000fc40007f9e0ff */
[----:B------:R-:W-:Y:S02]  /*6950*/  F2FP.F16.F32.PACK_AB R119, R28, R119 ;  /* 0x000000771c77723e */ /* 0x000fe400000000ff */
[-C--:B------:R-:W-:Y:S01]  /*6960*/  LEA.HI.X.SX32 R23, R23, R3.reuse, 0x1, P0 ;  /* 0x0000000317177211 */ /* 0x080fe200000f0eff */
[----:B--2---:R-:W-:Y:S01]  /*6970*/  UIMAD UR4, UR8, UR4, URZ ;  /* 0x00000004080472a4 */ /* 0x004fe2000f8e02ff */
[-C--:B------:R-:W-:Y:S02]  /*6980*/  LEA.HI.X.SX32 R21, R47, R3.reuse, 0x1, P1 ;  /* 0x000000032f157211 */ /* 0x080fe400008f0eff */
[-C--:B------:R-:W-:Y:S01]  /*6990*/  IADD3 R28, P0, PT, R189, R2.reuse, RZ ;  /* 0x00000002bd1c7210 */ /* 0x080fe20007f1e0ff */
[----:B------:R-:W-:Y:S01]  /*69a0*/  USHF.L.U32 UR6, UR4, 0x2, URZ ;  /* 0x0000000204067899 */ /* 0x000fe200080006ff */
[----:B------:R-:W-:Y:S01]  /*69b0*/  LEA.HI.X.SX32 R47, R37, R3, 0x1, P6 ;  /* 0x00000003252f7211 */ /* 0x000fe200030f0eff */
[----:B------:R-:W-:Y:S01]  /*69c0*/  UIMAD.WIDE UR4, UR4, 0x4, URZ ;  /* 0x00000004040478a5 */ /* 0x000fe2000f8e02ff */
[----:B------:R-:W-:-:S02]  /*69d0*/  IADD3 R52, P6, PT, R51, R2, RZ ;  /* 0x0000000233347210 */ /* 0x000fc40007fde0ff */
[-C--:B------:R-:W-:Y:S02]  /*69e0*/  LEA.HI.X.SX32 R51, R51, R3.reuse, 0x1, P4 ;  /* 0x0000000333337211 */ /* 0x080fe400020f0eff */
[----:B------:R-:W-:Y:S01]  /*69f0*/  F2FP.F16.F32.PACK_AB R128, R67, R128 ;  /* 0x000000804380723e */ /* 0x000fe200000000ff */
[----:B------:R-:W-:Y:S01]  /*6a00*/  IMAD R67, R97, 0x26, RZ ;  /* 0x0000002661437824 */ /* 0x000fe200078e02ff */
[-C--:B------:R-:W-:Y:S02]  /*6a10*/  IADD3 R56, P4, PT, R59, R2.reuse, RZ ;  /* 0x000000023b387210 */ /* 0x080fe40007f9e0ff */
[-C--:B------:R-:W-:Y:S02]  /*6a20*/  LEA.HI.X.SX32 R31, R31, R3.reuse, 0x1, P3 ;  /* 0x000000031f1f7211 */ /* 0x080fe400018f0eff */
[----:B------:R-:W-:Y:S01]  /*6a30*/  IADD3 R42, P2, PT, R157, R2, RZ ;  /* 0x000000029d2a7210 */ /* 0x000fe20007f5e0ff */
[----:B------:R-:W-:Y:S01]  /*6a40*/  IMAD R157, R97, 0x7e, RZ ;  /* 0x0000007e619d7824 */ /* 0x000fe200078e02ff */
[----:B------:R-:W-:-:S02]  /*6a50*/  LEA.HI.X.SX32 R29, R53, R3, 0x1, P0 ;  /* 0x00000003351d7211 */ /* 0x000fc400000f0eff */
[----:B------:R-:W-:Y:S02]  /*6a60*/  IADD3 R36, P3, PT, R205, R2, RZ ;  /* 0x00000002cd247210 */ /* 0x000fe40007f7e0ff */
[----:B------:R-:W-:Y:S02]  /*6a70*/  LEA.HI.X.SX32 R53, R43, R3, 0x1, P6 ;  /* 0x000000032b357211 */ /* 0x000fe400030f0eff */
[----:B------:R-:W-:Y:S02]  /*6a80*/  F2FP.F16.F32.PACK_AB R112, R49, R112 ;  /* 0x000000703170723e */ /* 0x000fe400000000ff */
[----:B------:R-:W-:Y:S02]  /*6a90*/  IADD3 R58, P6, PT, R57, R2, RZ ;  /* 0x00000002393a7210 */ /* 0x000fe40007fde0ff */
[----:B------:R-:W-:Y:S02]  /*6aa0*/  LEA R49, R97, -R97, 0x4 ;  /* 0x8000006161317211 */ /* 0x000fe400078e20ff */
[----:B------:R-:W-:-:S02]  /*6ab0*/  LEA.HI.X.SX32 R57, R57, R3, 0x1, P4 ;  /* 0x0000000339397211 */ /* 0x000fc400020f0eff */
[----:B------:R-:W-:Y:S02]  /*6ac0*/  LEA R55, R97, R97, 0x4 ;  /* 0x0000006161377211 */ /* 0x000fe400078e20ff */
[-C--:B------:R-:W-:Y:S02]  /*6ad0*/  IADD3 R48, P1, PT, R163, R2.reuse, RZ ;  /* 0x00000002a3307210 */ /* 0x080fe40007f3e0ff */
[CC--:B------:R-:W-:Y:S02]  /*6ae0*/  IADD3 R62, P4, PT, R63.reuse, R2.reuse, RZ ;  /* 0x000000023f3e7210 */ /* 0x0c0fe40007f9e0ff */
[-C--:B------:R-:W-:Y:S02]  /*6af0*/  LEA.HI.X.SX32 R43, R63, R3.reuse, 0x1, P2 ;  /* 0x000000033f2b7211 */ /* 0x080fe400010f0eff */
[----:B------:R-:W-:Y:S02]  /*6b00*/  IADD3 R54, P0, PT, R169, R2, RZ ;  /* 0x00000002a9367210 */ /* 0x000fe40007f1e0ff */
[----:B------:R-:W-:-:S02]  /*6b10*/  LEA.HI.X.SX32 R37, R59, R3, 0x1, P3 ;  /* 0x000000033b257211 */ /* 0x000fc400018f0eff */
[-C--:B------:R-:W-:Y:S02]  /*6b20*/  IADD3 R66, P2, PT, R67, R2.reuse, RZ ;  /* 0x0000000243427210 */ /* 0x080fe40007f5e0ff */
[----:B------:R-:W-:Y:S02]  /*6b30*/  IADD3 R60, P3, PT, R177, R2, RZ ;  /* 0x00000002b13c7210 */ /* 0x000fe40007f7e0ff */
[----:B------:R-:W-:Y:S01]  /*6b40*/  F2FP.F16.F32.PACK_AB R124, R65, R124 ;  /* 0x0000007c417c723e */ /* 0x000fe200000000ff */
[----:B------:R-:W-:Y:S01]  /*6b50*/  IMAD R65, R97, 0x15, RZ ;  /* 0x0000001561417824 */ /* 0x000fe200078e02ff */
[-C--:B------:R-:W-:Y:S02]  /*6b60*/  LEA.HI.X.SX32 R59, R49, R3.reuse, 0x1, P6 ;  /* 0x00000003313b7211 */ /* 0x080fe400030f0eff */
[-C--:B------:R-:W-:Y:S02]  /*6b70*/  LEA.HI.X.SX32 R63, R55, R3.reuse, 0x1, P4 ;  /* 0x00000003373f7211 */ /* 0x080fe400020f0eff */
[----:B------:R-:W-:-:S02]  /*6b80*/  LEA.HI.X.SX32 R49, R67, R3, 0x1, P1 ;  /* 0x0000000343317211 */ /* 0x000fc400008f0eff */
[-C--:B------:R-:W-:Y:S02]  /*6b90*/  IADD3 R70, P1, PT, R71, R2.reuse, RZ ;  /* 0x0000000247467210 */ /* 0x080fe40007f3e0ff */
[-C--:B------:R-:W-:Y:S02]  /*6ba0*/  LEA.HI.X.SX32 R67, R61, R3.reuse, 0x1, P2 ;  /* 0x000000033d437211 */ /* 0x080fe400010f0eff */
[-C--:B------:R-:W-:Y:S02]  /*6bb0*/  LEA.HI.X.SX32 R55, R71, R3.reuse, 0x1, P0 ;  /* 0x0000000347377211 */ /* 0x080fe400000f0eff */
[-C--:B------:R-:W-:Y:S02]  /*6bc0*/  IADD3 R64, P6, PT, R185, R2.reuse, RZ ;  /* 0x00000002b9407210 */ /* 0x080fe40007fde0ff */
[C---:B------:R-:W-:Y:S02]  /*6bd0*/  IADD3 R74, P0, PT, R75.reuse, R2, RZ ;  /* 0x000000024b4a7210 */ /* 0x040fe40007f1e0ff */
[----:B------:R-:W-:-:S02]  /*6be0*/  LEA.HI.X.SX32 R61, R75, R3, 0x1, P3 ;  /* 0x000000034b3d7211 */ /* 0x000fc400018f0eff */
[-C--:B------:R-:W-:Y:S02]  /*6bf0*/  IADD3 R68, P4, PT, R193, R2.reuse, RZ ;  /* 0x00000002c1447210 */ /* 0x080fe40007f9e0ff */
[-C--:B------:R-:W-:Y:S02]  /*6c00*/  IADD3 R78, P3, PT, R79, R2.reuse, RZ ;  /* 0x000000024f4e7210 */ /* 0x080fe40007f7e0ff */
[----:B------:R-:W-:Y:S02]  /*6c10*/  IADD3 R72, P2, PT, R201, R2, RZ ;  /* 0x00000002c9487210 */ /* 0x000fe40007f5e0ff */
        /* <DEDUP_REMOVED lines=11> */
[-C--:B------:R-:W-:Y:S02]  /*6cd0*/  IADD3 R84, P3, PT, R159, R2.reuse, RZ ;  /* 0x000000029f547210 */ /* 0x080fe40007f7e0ff */
[-C--:B------:R-:W-:Y:S02]  /*6ce0*/  LEA.HI.X.SX32 R83, R77, R3.reuse, 0x1, P6 ;  /* 0x000000034d537211 */ /* 0x080fe400030f0eff */
[----:B------:R-:W-:Y:S02]  /*6cf0*/  IADD3 R114, P6, PT, R161, R2, RZ ;  /* 0x00000002a1727210 */ /* 0x000fe40007fde0ff */
[----:B------:R-:W-:-:S02]  /*6d00*/  LEA.HI.X.SX32 R111, R81, R3, 0x1, P4 ;  /* 0x00000003516f7211 */ /* 0x000fc400020f0eff */
[-C--:B------:R-:W-:Y:S02]  /*6d10*/  LEA.HI.X.SX32 R77, R117, R3.reuse, 0x1, P1 ;  /* 0x00000003754d7211 */ /* 0x080fe400008f0eff */
[-C--:B------:R-:W-:Y:S02]  /*6d20*/  IADD3 R120, P4, PT, R165, R2.reuse, RZ ;  /* 0x00000002a5787210 */ /* 0x080fe40007f9e0ff */
[-C--:B------:R-:W-:Y:S02]  /*6d30*/  IADD3 R126, P1, PT, R167, R2.reuse, RZ ;  /* 0x00000002a77e7210 */ /* 0x080fe40007f3e0ff */
[-C--:B------:R-:W-:Y:S02]  /*6d40*/  LEA.HI.X.SX32 R117, R85, R3.reuse, 0x1, P2 ;  /* 0x0000000355757211 */ /* 0x080fe400010f0eff */
[----:B------:R-:W-:Y:S02]  /*6d50*/  LEA.HI.X.SX32 R81, R115, R3, 0x1, P0 ;  /* 0x0000000373517211 */ /* 0x000fe400000f0eff */
[----:B------:R-:W-:-:S02]  /*6d60*/  IADD3 R130, P2, PT, R171, R2, RZ ;  /* 0x00000002ab827210 */ /* 0x000fc40007f5e0ff */
[-C--:B------:R-:W-:Y:S02]  /*6d70*/  IADD3 R132, P0, PT, R175, R2.reuse, RZ ;  /* 0x00000002af847210 */ /* 0x080fe40007f1e0ff */
[-C--:B------:R-:W-:Y:S02]  /*6d80*/  LEA.HI.X.SX32 R85, R121, R3.reuse, 0x1, P3 ;  /* 0x0000000379557211 */ /* 0x080fe400018f0eff */
[-C--:B------:R-:W-:Y:S02]  /*6d90*/  IADD3 R134, P3, PT, R179, R2.reuse, RZ ;  /* 0x00000002b3867210 */ /* 0x080fe40007f7e0ff */
[-C--:B------:R-:W-:Y:S02]  /*6da0*/  LEA.HI.X.SX32 R115, R127, R3.reuse, 0x1, P6 ;  /* 0x000000037f737211 */ /* 0x080fe400030f0eff */
[----:B------:R-:W-:Y:S02]  /*6db0*/  IADD3 R136, P6, PT, R183, R2, RZ ;  /* 0x00000002b7887210 */ /* 0x000fe40007fde0ff */
[----:B------:R-:W-:-:S02]  /*6dc0*/  LEA.HI.X.SX32 R121, R131, R3, 0x1, P4 ;  /* 0x0000000383797211 */ /* 0x000fc400020f0eff */
[-C--:B------:R-:W-:Y:S02]  /*6dd0*/  LEA.HI.X.SX32 R127, R133, R3.reuse, 0x1, P1 ;  /* 0x00000003857f7211 */ /* 0x080fe400008f0eff */
[-C--:B------:R-:W-:Y:S02]  /*6de0*/  IADD3 R140, P1, PT, R191, R2.reuse, RZ ;  /* 0x00000002bf8c7210 */ /* 0x080fe40007f3e0ff */
[-C--:B------:R-:W-:Y:S02]  /*6df0*/  LEA.HI.X.SX32 R131, R135, R3.reuse, 0x1, P2 ;  /* 0x0000000387837211 */ /* 0x080fe400010f0eff */
[-C--:B------:R-:W-:Y:S02]  /*6e00*/  LEA.HI.X.SX32 R133, R137, R3.reuse, 0x1, P0 ;  /* 0x0000000389857211 */ /* 0x080fe400000f0eff */
[----:B------:R-:W-:Y:S02]  /*6e10*/  IADD3 R144, P0, PT, R199, R2, RZ ;  /* 0x00000002c7907210 */ /* 0x000fe40007f1e0ff */
[----:B------:R-:W-:-:S02]  /*6e20*/  LEA.HI.X.SX32 R135, R139, R3, 0x1, P3 ;  /* 0x000000038b877211 */ /* 0x000fc400018f0eff */
[-C--:B------:R-:W-:Y:S02]  /*6e30*/  IADD3 R148, P3, PT, R203, R2.reuse, RZ ;  /* 0x00000002cb947210 */ /* 0x080fe40007f7e0ff */
[-C--:B------:R-:W-:Y:S02]  /*6e40*/  LEA.HI.X.SX32 R137, R141, R3.reuse, 0x1, P6 ;  /* 0x000000038d897211 */ /* 0x080fe400030f0eff */
[-C--:B------:R-:W-:Y:S02]  /*6e50*/  IADD3 R138, P4, PT, R187, R2.reuse, RZ ;  /* 0x00000002bb8a7210 */ /* 0x080fe40007f9e0ff */
[-C--:B------:R-:W-:Y:S02]  /*6e60*/  LEA.HI.X.SX32 R141, R145, R3.reuse, 0x1, P1 ;  /* 0x00000003918d7211 */ /* 0x080fe400008f0eff */
[----:B------:R-:W-:Y:S02]  /*6e70*/  IADD3 R142, P2, PT, R195, R2, RZ ;  /* 0x00000002c38e7210 */ /* 0x000fe40007f5e0ff */
[----:B------:R-:W-:-:S02]  /*6e80*/  LEA.HI.X.SX32 R145, R149, R3, 0x1, P0 ;  /* 0x0000000395917211 */ /* 0x000fc400000f0eff */
[----:B------:R-:W-:Y:S02]  /*6e90*/  IADD3 R146, P6, PT, R207, R2, RZ ;  /* 0x00000002cf927210 */ /* 0x000fe40007fde0ff */
[-C--:B------:R-:W-:Y:S02]  /*6ea0*/  LEA.HI.X.SX32 R149, R151, R3.reuse, 0x1, P3 ;  /* 0x0000000397957211 */ /* 0x080fe400018f0eff */
[----:B------:R-:W-:Y:S02]  /*6eb0*/  SHF.L.U32 R151, R97, 0x1, RZ ;  /* 0x0000000161977819 */ /* 0x000fe400000006ff */
[-C--:B------:R-:W-:Y:S02]  /*6ec0*/  LEA.HI.X.SX32 R139, R143, R3.reuse, 0x1, P4 ;  /* 0x000000038f8b7211 */ /* 0x080fe400020f0eff */
[-C--:B------:R-:W-:Y:S02]  /*6ed0*/  LEA.HI.X.SX32 R143, R147, R3.reuse, 0x1, P2 ;  /* 0x00000003938f7211 */ /* 0x080fe400010f0eff */
[----:B------:R-:W-:-:S02]  /*6ee0*/  LEA.HI.X.SX32 R147, R153, R3, 0x1, P6 ;  /* 0x0000000399937211 */ /* 0x000fc400030f0eff */
[-C--:B------:R-:W-:Y:S02]  /*6ef0*/  IADD3 R154, P6, PT, R151, R2.reuse, RZ ;  /* 0x00000002979a7210 */ /* 0x080fe40007fde0ff */
[C---:B------:R-:W-:Y:S02]  /*6f00*/  SHF.L.U32 R153, R97.reuse, 0x2, RZ ;  /* 0x0000000261997819 */ /* 0x040fe400000006ff */
[CC--:B------:R-:W-:Y:S02]  /*6f10*/  LEA R156, P4, R97.reuse, R2.reuse, 0x2 ;  /* 0x00000002619c7211 */ /* 0x0c0fe400078810ff */
[C---:B------:R-:W-:Y:S02]  /*6f20*/  LEA R158, P3, R97.reuse, R2, 0x3 ;  /* 0x00000002619e7211 */ /* 0x040fe400078618ff */
[C---:B------:R-:W-:Y:S02]  /*6f30*/  LEA.HI.X.SX32 R155, R97.reuse, R3, 0x1, P6 ;  /* 0x00000003619b7211 */ /* 0x040fe400030f0eff */
[----:B------:R-:W-:-:S02]  /*6f40*/  SHF.L.U32 R161, R97, 0x3, RZ ;  /* 0x0000000361a17819 */ /* 0x000fc400000006ff */
[C---:B------:R-:W-:Y:S02]  /*6f50*/  SHF.L.U32 R163, R97.reuse, 0x4, RZ ;  /* 0x0000000461a37819 */ /* 0x040fe400000006ff */
[C---:B------:R-:W-:Y:S02]  /*6f60*/  SHF.L.U32 R165, R97.reuse, 0x5, RZ ;  /* 0x0000000561a57819 */ /* 0x040fe400000006ff */
[C---:B------:R-:W-:Y:S02]  /*6f70*/  LEA R167, R97.reuse, -R97, 0x6 ;  /* 0x8000006161a77211 */ /* 0x040fe400078e30ff */
[CC--:B------:R-:W-:Y:S02]  /*6f80*/  LEA R160, P2, R97.reuse, R2.reuse, 0x4 ;  /* 0x0000000261a07211 */ /* 0x0c0fe400078420ff */
[CC--:B------:R-:W-:Y:S02]  /*6f90*/  LEA R162, P1, R97.reuse, R2.reuse, 0x5 ;  /* 0x0000000261a27211 */ /* 0x0c0fe400078228ff */
[----:B------:R-:W-:-:S02]  /*6fa0*/  LEA R152, P0, R97, R2, 0x6 ;  /* 0x0000000261987211 */ /* 0x000fc400078030ff */
[----:B------:R-:W-:Y:S02]  /*6fb0*/  IADD3 R150, P6, PT, R157, R2, RZ ;  /* 0x000000029d967210 */ /* 0x000fe40007fde0ff */
[-C--:B------:R-:W-:Y:S02]  /*6fc0*/  LEA.HI.X.SX32 R157, R151, R3.reuse, 0x1, P4 ;  /* 0x00000003979d7211 */ /* 0x080fe400020f0eff */
[-C--:B------:R-:W-:Y:S02]  /*6fd0*/  LEA.HI.X.SX32 R159, R153, R3.reuse, 0x1, P3 ;  /* 0x00000003999f7211 */ /* 0x080fe400018f0eff */
[-C--:B------:R-:W-:Y:S02]  /*6fe0*/  LEA.HI.X.SX32 R161, R161, R3.reuse, 0x1, P2 ;  /* 0x00000003a1a17211 */ /* 0x080fe400010f0eff */
[-C--:B------:R-:W-:Y:S02]  /*6ff0*/  LEA.HI.X.SX32 R163, R163, R3.reuse, 0x1, P1 ;  /* 0x00000003a3a37211 */ /* 0x080fe400008f0eff */
[----:B------:R-:W-:-:S02]  /*7000*/  LEA.HI.X.SX32 R153, R165, R3, 0x1, P0 ;  /* 0x00000003a5997211 */ /* 0x000fc400000f0eff */
[----:B------:R-:W-:Y:S02]  /*7010*/  LEA.HI.X.SX32 R151, R167, R3, 0x1, P6 ;  /* 0x00000003a7977211 */ /* 0x000fe400030f0eff */
[----:B-1----:R-:W-:Y:S02]  /*7020*/  PRMT R3, R86, 0x7632, R3 ;  /* 0x0000763256037816 */ /* 0x002fe40000000003 */
[----:B------:R-:W-:Y:S02]  /*7030*/  PRMT R97, R87, 0x7632, R97 ;  /* 0x0000763257617816 */ /* 0x000fe40000000061 */
[----:B------:R-:W-:Y:S01]  /*7040*/  PRMT R2, R89, 0x7632, R2 ;  /* 0x0000763259027816 */ /* 0x000fe20000000002 */
[----:B------:R1:W-:Y:S04]  /*7050*/  STG.E.U16 desc[UR34][R154.64], R3 ;  /* 0x000000039a007986 */ /* 0x0003e8000c101522 */
[----:B------:R-:W-:Y:S04]  /*7060*/  STG.E.U16 desc[UR34][R156.64], R87 ;  /* 0x000000579c007986 */ /* 0x000fe8000c101522 */
[----:B------:R2:W-:Y:S04]  /*7070*/  STG.E.U16 desc[UR34][R18.64], R97 ;  /* 0x0000006112007986 */ /* 0x0005e8000c101522 */
[----:B------:R-:W-:Y:S01]  /*7080*/  STG.E.U16 desc[UR34][R158.64], R88 ;  /* 0x000000589e007986 */ /* 0x000fe2000c101522 */
[----:B-1----:R-:W-:-:S02]  /*7090*/  PRMT R3, R90, 0x7632, R3 ;  /* 0x000076325a037816 */ /* 0x002fc40000000003 */
[----:B--2---:R-:W-:-:S05]  /*70a0*/  PRMT R19, R88, 0x7632, R19 ;  /* 0x0000763258137816 */ /* 0x004fca0000000013 */
[----:B------:R1:W-:Y:S04]  /*70b0*/  STG.E.U16 desc[UR34][R26.64], R19 ;  /* 0x000000131a007986 */ /* 0x0003e8000c101522 */
[----:B------:R2:W-:Y:S04]  /*70c0*/  STG.E.U16 desc[UR34][R16.64], R89 ;  /* 0x0000005910007986 */ /* 0x0005e8000c101522 */
[----:B------:R3:W-:Y:S04]  /*70d0*/  STG.E.U16 desc[UR34][R34.64], R2 ;  /* 0x0000000222007986 */ /* 0x0007e8000c101522 */
[----:B------:R-:W-:Y:S01]  /*70e0*/  STG.E.U16 desc[UR34][R160.64], R90 ;  /* 0x0000005aa0007986 */ /* 0x000fe2000c101522 */
[----:B-1----:R-:W-:-:S02]  /*70f0*/  PRMT R26, R92, 0x7632, R26 ;  /* 0x000076325c1a7816 */ /* 0x002fc4000000001a */
[----:B--2---:R-:W-:Y:S01]  /*7100*/  PRMT R17, R91, 0x7632, R17 ;  /* 0x000076325b117816 */ /* 0x004fe20000000011 */
[----:B------:R1:W-:Y:S01]  /*7110*/  STG.E.U16 desc[UR34][R40.64], R3 ;  /* 0x0000000328007986 */ /* 0x0003e2000c101522 */
[----:B---3--:R-:W-:-:S03]  /*7120*/  PRMT R2, R93, 0x7632, R2 ;  /* 0x000076325d027816 */ /* 0x008fc60000000002 */
[----:B------:R-:W-:Y:S01]  /*7130*/  STG.E.U16 desc[UR34][R24.64], R91 ;  /* 0x0000005b18007986 */ /* 0x000fe2000c101522 */
[----:B------:R-:W-:-:S03]  /*7140*/  PRMT R35, R96, 0x7632, R35 ;  /* 0x0000763260237816 */ /* 0x000fc60000000023 */
[----:B------:R-:W-:Y:S04]  /*7150*/  STG.E.U16 desc[UR34][R46.64], R17 ;  /* 0x000000112e007986 */ /* 0x000fe8000c101522 */
[----:B------:R-:W-:Y:S01]  /*7160*/  STG.E.U16 desc[UR34][R14.64], R92 ;  /* 0x0000005c0e007986 */ /* 0x000fe2000c101522 */
[----:B-1----:R-:W-:Y:S02]  /*7170*/  PRMT R3, R94, 0x7632, R3 ;  /* 0x000076325e037816 */ /* 0x002fe40000000003 */
[----:B------:R-:W-:Y:S01]  /*7180*/  PRMT R41, R101, 0x7632, R41 ;  /* 0x0000763265297816 */ /* 0x000fe20000000029 */
[----:B------:R-:W-:Y:S01]  /*7190*/  STG.E.U16 desc[UR34][R52.64], R26 ;  /* 0x0000001a34007986 */ /* 0x000fe2000c101522 */
[----:B------:R-:W-:-:S03]  /*71a0*/  PRMT R40, R104, 0x7632, R40 ;  /* 0x0000763268287816 */ /* 0x000fc60000000028 */
[----:B------:R1:W-:Y:S04]  /*71b0*/  STG.E.U16 desc[UR34][R32.64], R93 ;  /* 0x0000005d20007986 */ /* 0x0003e8000c101522 */
[----:B------:R2:W-:Y:S04]  /*71c0*/  STG.E.U16 desc[UR34][R58.64], R2 ;  /* 0x000000023a007986 */ /* 0x0005e8000c101522 */
[----:B------:R-:W-:Y:S01]  /*71d0*/  STG.E.U16 desc[UR34][R162.64], R94 ;  /* 0x0000005ea2007986 */ /* 0x000fe2000c101522 */
[----:B-1----:R-:W-:-:S03]  /*71e0*/  PRMT R33, R95, 0x7632, R33 ;  /* 0x000076325f217816 */ /* 0x002fc60000000021 */
[----:B------:R1:W-:Y:S01]  /*71f0*/  STG.E.U16 desc[UR34][R62.64], R3 ;  /* 0x000000033e007986 */ /* 0x0003e2000c101522 */
[----:B--2---:R-:W-:-:S03]  /*7200*/  PRMT R2, R99, 0x7632, R2 ;  /* 0x0000763263027816 */ /* 0x004fc60000000002 */
[----:B------:R2:W-:Y:S01]  /*7210*/  STG.E.U16 desc[UR34][R38.64], R95 ;  /* 0x0000005f26007986 */ /* 0x0005e2000c101522 */
[----:B------:R-:W-:-:S03]  /*7220*/  PRMT R58, R103, 0x7632, R58 ;  /* 0x00007632673a7816 */ /* 0x000fc6000000003a */
[----:B------:R3:W-:Y:S04]  /*7230*/  STG.E.U16 desc[UR34][R66.64], R33 ;  /* 0x0000002142007986 */ /* 0x0007e8000c101522 */
[----:B------:R-:W-:Y:S01]  /*7240*/  STG.E.U16 desc[UR34][R22.64], R96 ;  /* 0x0000006016007986 */ /* 0x000fe2000c101522 */
[----:B-1----:R-:W-:Y:S02]  /*7250*/  PRMT R3, R102, 0x7632, R3 ;  /* 0x0000763266037816 */ /* 0x002fe40000000003 */
[----:B------:R-:W-:Y:S01]  /*7260*/  PRMT R63, R108, 0x7632, R63 ;  /* 0x000076326c3f7816 */ /* 0x000fe2000000003f */
[----:B------:R1:W-:Y:S01]  /*7270*/  STG.E.U16 desc[UR34][R70.64], R35 ;  /* 0x0000002346007986 */ /* 0x0003e2000c101522 */
[----:B--2---:R-:W-:-:S03]  /*7280*/  PRMT R39, R100, 0x7632, R39 ;  /* 0x0000763264277816 */ /* 0x004fc60000000027 */
[----:B------:R-:W-:Y:S01]  /*7290*/  STG.E.U16 desc[UR34][R44.64], R99 ;  /* 0x000000632c007986 */ /* 0x000fe2000c101522 */
[----:B---3--:R-:W-:Y:S02]  /*72a0*/  PRMT R66, R112, 0x7632, R66 ;  /* 0x0000763270427816 */ /* 0x008fe40000000042 */
[----:B------:R-:W-:Y:S01]  /*72b0*/  PRMT R67, R113, 0x7632, R67 ;  /* 0x0000763271437816 */ /* 0x000fe20000000043 */
[----:B------:R2:W-:Y:S04]  /*72c0*/  STG.E.U16 desc[UR34][R74.64], R2 ;  /* 0x000000024a007986 */ /* 0x0005e8000c101522 */
[----:B------:R-:W-:Y:S01]  /*72d0*/  STG.E.U16 desc[UR34][R12.64], R100 ;  /* 0x000000640c007986 */ /* 0x000fe2000c101522 */
[----:B-1----:R-:W-:Y:S02]  /*72e0*/  PRMT R70, R123, 0x7632, R70 ;  /* 0x000076327b467816 */ /* 0x002fe40000000046 */
[----:B------:R-:W-:Y:S01]  /*72f0*/  PRMT R71, R122, 0x7632, R71 ;  /* 0x000076327a477816 */ /* 0x000fe20000000047 */
[----:B------:R-:W-:Y:S04]  /*7300*/  STG.E.U16 desc[UR34][R78.64], R39 ;  /* 0x000000274e007986 */ /* 0x000fe8000c101522 */
[----:B------:R-:W-:Y:S01]  /*7310*/  STG.E.U16 desc[UR34][R50.64], R101 ;  /* 0x0000006532007986 */ /* 0x000fe2000c101522 */
[----:B--2---:R-:W-:-:S02]  /*7320*/  PRMT R2, R105, 0x7632, R2 ;  /* 0x0000763269027816 */ /* 0x004fc40000000002 */
[----:B------:R-:W-:Y:S01]  /*7330*/  PRMT R74, R129, 0x7632, R74 ;  /* 0x00007632814a7816 */ /* 0x000fe2000000004a */
[----:B------:R-:W-:Y:S01]  /*7340*/  STG.E.U16 desc[UR34][R82.64], R41 ;  /* 0x0000002952007986 */ /* 0x000fe2000c101522 */
[----:B------:R-:W-:-:S03]  /*7350*/  PRMT R75, R128, 0x7632, R75 ;  /* 0x00007632804b7816 */ /* 0x000fc6000000004b */
[----:B------:R-:W-:Y:S04]  /*7360*/  STG.E.U16 desc[UR34][R30.64], R102 ;  /* 0x000000661e007986 */ /* 0x000fe8000c101522 */
[----:B------:R1:W-:Y:S04]  /*7370*/  STG.E.U16 desc[UR34][R110.64], R3 ;  /* 0x000000036e007986 */ /* 0x0003e8000c101522 */
[----:B------:R2:W-:Y:S04]  /*7380*/  STG.E.U16 desc[UR34][R56.64], R103 ;  /* 0x0000006738007986 */ /* 0x0005e8000c101522 */
[----:B------:R-:W-:Y:S04]  /*7390*/  STG.E.U16 desc[UR34][R116.64], R58 ;  /* 0x0000003a74007986 */ /* 0x000fe8000c101522 */
[----:B------:R-:W-:Y:S01]  /*73a0*/  STG.E.U16 desc[UR34][R152.64], R104 ;  /* 0x0000006898007986 */ /* 0x000fe2000c101522 */
[----:B-1----:R-:W-:-:S02]  /*73b0*/  PRMT R3, R107, 0x7632, R3 ;  /* 0x000076326b037816 */ /* 0x002fc40000000003 */
[----:B--2---:R-:W-:Y:S01]  /*73c0*/  PRMT R57, R106, 0x7632, R57 ;  /* 0x000076326a397816 */ /* 0x004fe20000000039 */
[----:B------:R-:W-:Y:S04]  /*73d0*/  STG.E.U16 desc[UR34][R80.64], R40 ;  /* 0x0000002850007986 */ /* 0x000fe8000c101522 */
[----:B------:R-:W-:Y:S04]  /*73e0*/  STG.E.U16 desc[UR34][R42.64], R105 ;  /* 0x000000692a007986 */ /* 0x000fe8000c101522 */
[----:B------:R1:W-:Y:S04]  /*73f0*/  STG.E.U16 desc[UR34][R84.64], R2 ;  /* 0x0000000254007986 */ /* 0x0003e8000c101522 */
[----:B------:R-:W-:Y:S04]  /*7400*/  STG.E.U16 desc[UR34][R10.64], R106 ;  /* 0x0000006a0a007986 */ /* 0x000fe8000c101522 */
[----:B------:R-:W-:Y:S04]  /*7410*/  STG.E.U16 desc[UR34][R114.64], R57 ;  /* 0x0000003972007986 */ /* 0x000fe8000c101522 */
[----:B------:R-:W-:Y:S01]  /*7420*/  STG.E.U16 desc[UR34][R48.64], R107 ;  /* 0x0000006b30007986 */ /* 0x000fe2000c101522 */
[----:B-1----:R-:W-:-:S03]  /*7430*/  PRMT R2, R109, 0x7632, R2 ;  /* 0x000076326d027816 */ /* 0x002fc60000000002 */
[----:B------:R1:W-:Y:S04]  /*7440*/  STG.E.U16 desc[UR34][R120.64], R3 ;  /* 0x0000000378007986 */ /* 0x0003e8000c101522 */
[----:B------:R2:W-:Y:S04]  /*7450*/  STG.E.U16 desc[UR34][R6.64], R108 ;  /* 0x0000006c06007986 */ /* 0x0005e8000c101522 */
[----:B------:R-:W-:Y:S04]  /*7460*/  STG.E.U16 desc[UR34][R126.64], R63 ;  /* 0x0000003f7e007986 */ /* 0x000fe8000c101522 */
[----:B------:R-:W-:Y:S01]  /*7470*/  STG.E.U16 desc[UR34][R54.64], R109 ;  /* 0x0000006d36007986 */ /* 0x000fe2000c101522 */
[----:B-1----:R-:W-:Y:S01]  /*7480*/  PRMT R3, R118, 0x7632, R3 ;  /* 0x0000763276037816 */ /* 0x002fe20000000003 */
[----:B--2---:R-:W1:Y:S02]  /*7490*/  LDC.64 R6, c[0x0][0x3a0] ;  /* 0x0000e800ff067b82 */ /* 0x004e640000000a00 */
[----:B------:R2:W-:Y:S04]  /*74a0*/  STG.E.U16 desc[UR34][R130.64], R2 ;  /* 0x0000000282007986 */ /* 0x0005e8000c101522 */
[----:B------:R-:W-:Y:S04]  /*74b0*/  STG.E.U16 desc[UR34][R20.64], R112 ;  /* 0x0000007014007986 */ /* 0x000fe8000c101522 */
[----:B------:R-:W-:Y:S04]  /*74c0*/  STG.E.U16 desc[UR34][R132.64], R66 ;  /* 0x0000004284007986 */ /* 0x000fe8000c101522 */
[----:B------:R-:W-:Y:S01]  /*74d0*/  STG.E.U16 desc[UR34][R60.64], R113 ;  /* 0x000000713c007986 */ /* 0x000fe2000c101522 */
[----:B--2---:R-:W-:-:S03]  /*74e0*/  PRMT R2, R119, 0x7632, R2 ;  /* 0x0000763277027816 */ /* 0x004fc60000000002 */
[----:B------:R-:W-:Y:S04]  /*74f0*/  STG.E.U16 desc[UR34][R134.64], R67 ;  /* 0x0000004386007986 */ /* 0x000fe8000c101522 */
[----:B------:R2:W-:Y:S04]  /*7500*/  STG.E.U16 desc[UR34][R4.64], R118 ;  /* 0x0000007604007986 */ /* 0x0005e8000c101522 */
[----:B------:R3:W-:Y:S04]  /*7510*/  STG.E.U16 desc[UR34][R136.64], R3 ;  /* 0x0000000388007986 */ /* 0x0007e8000c101522 */
[----:B------:R-:W-:Y:S04]  /*7520*/  STG.E.U16 desc[UR34][R64.64], R119 ;  /* 0x0000007740007986 */ /* 0x000fe8000c101522 */
[----:B------:R1:W-:Y:S01]  /*7530*/  STG.E.U16 desc[UR34][R138.64], R2 ;  /* 0x000000028a007986 */ /* 0x0003e2000c101522 */
[----:B--2---:R-:W-:-:S03]  /*7540*/  PRMT R4, R125, 0x7632, R4 ;  /* 0x000076327d047816 */ /* 0x004fc60000000004 */
[----:B------:R-:W-:Y:S01]  /*7550*/  STG.E.U16 desc[UR34][R28.64], R123 ;  /* 0x0000007b1c007986 */ /* 0x000fe2000c101522 */
[C---:B---3--:R-:W-:Y:S01]  /*7560*/  SHF.L.U32 R3, R0.reuse, 0x2, RZ ;  /* 0x0000000200037819 */ /* 0x048fe200000006ff */
[----:B------:R-:W-:Y:S02]  /*7570*/  IMAD.HI R0, R0, 0x4, RZ ;  /* 0x0000000400007827 */ /* 0x000fe400078e02ff */
[----:B------:R-:W-:Y:S04]  /*7580*/  STG.E.U16 desc[UR34][R140.64], R70 ;  /* 0x000000468c007986 */ /* 0x000fe8000c101522 */
[----:B------:R-:W-:Y:S01]  /*7590*/  STG.E.U16 desc[UR34][R68.64], R122 ;  /* 0x0000007a44007986 */ /* 0x000fe2000c101522 */
[----:B-1----:R-:W-:-:S03]  /*75a0*/  IADD3 R2, P0, P1, R3, UR6, R6 ;  /* 0x0000000603027c10 */ /* 0x002fc6000f91e006 */
[----:B------:R-:W-:Y:S01]  /*75b0*/  STG.E.U16 desc[UR34][R142.64], R71 ;  /* 0x000000478e007986 */ /* 0x000fe2000c101522 */
[----:B------:R-:W-:-:S03]  /*75c0*/  IADD3.X R3, PT, PT, R0, UR5, R7, P0, P1 ;  /* 0x0000000500037c10 */ /* 0x000fc600087e2407 */
[----:B------:R-:W-:Y:S04]  /*75d0*/  STG.E.U16 desc[UR34][R8.64], R125 ;  /* 0x0000007d08007986 */ /* 0x000fe8000c101522 */
[----:B------:R-:W-:Y:S04]  /*75e0*/  STG.E.U16 desc[UR34][R144.64], R4 ;  /* 0x0000000490007986 */ /* 0x000fe8000c101522 */
[----:B------:R1:W-:Y:S04]  /*75f0*/  STG.E.U16 desc[UR34][R72.64], R129 ;  /* 0x0000008148007986 */ /* 0x0003e8000c101522 */
[----:B------:R2:W-:Y:S04]  /*7600*/  STG.E.U16 desc[UR34][R148.64], R74 ;  /* 0x0000004a94007986 */ /* 0x0005e8000c101522 */
[----:B------:R2:W-:Y:S01]  /*7610*/  STG.E.U16 desc[UR34][R36.64], R124 ;  /* 0x0000007c24007986 */ /* 0x0005e2000c101522 */
[----:B-1----:R-:W-:-:S05]  /*7620*/  PRMT R73, R124, 0x7632, R73 ;  /* 0x000076327c497816 */ /* 0x002fca0000000049 */
[----:B------:R2:W-:Y:S04]  /*7630*/  STG.E.U16 desc[UR34][R146.64], R73 ;  /* 0x0000004992007986 */ /* 0x0005e8000c101522 */
[----:B------:R2:W-:Y:S04]  /*7640*/  STG.E.U16 desc[UR34][R76.64], R128 ;  /* 0x000000804c007986 */ /* 0x0005e8000c101522 */
[----:B------:R2:W-:Y:S04]  /*7650*/  STG.E.U16 desc[UR34][R150.64], R75 ;  /* 0x0000004b96007986 */ /* 0x0005e8000c101522 */
[----:B------:R2:W-:Y:S01]  /*7660*/  STG.E desc[UR34][R2.64], R98 ;  /* 0x0000006202007986 */ /* 0x0005e2000c101922 */
[----:B0-----:R-:W-:Y:S06]  /*7670*/  BAR.SYNC.DEFER_BLOCKING 0x0 ;  /* 0x0000000000007b1d */ /* 0x001fec0000010000 */
[----:B------:R-:W-:Y:S05]  /*7680*/  @P5 BRA `(.L_x_22) ;  /* 0x0000000000a05947 */ /* 0x000fea0003800000 */
[----:B------:R-:W0:Y:S01]  /*7690*/  S2UR UR5, SR_CgaCtaId ;  /* 0x00000000000579c3 */ /* 0x000e220000008800 */
[----:B------:R-:W-:Y:S01]  /*76a0*/  NOP ;  /* 0x0000000000007918 */ /* 0x000fe20000000000 */
[----:B------:R-:W-:Y:S01]  /*76b0*/  UMOV UR4, 0x50 ;  /* 0x0000005000047882 */ /* 0x000fe20000000000 */
[----:B------:R-:W-:Y:S02]  /*76c0*/  MOV R0, UR10 ;  /* 0x0000000a00007c02 */ /* 0x000fe40008000f00 */
[----:B--2---:R-:W-:Y:S02]  /*76d0*/  MOV R3, 0xff ;  /* 0x000000ff00037802 */ /* 0x004fe40000000f00 */
[----:B------:R-:W-:Y:S02]  /*76e0*/  LOP3.LUT R0, R0, 0xffff, RZ, 0xc0, !PT ;  /* 0x0000ffff00007812 */ /* 0x000fe400078ec0ff */
[----:B------:R-:W-:Y:S02]  /*76f0*/  MOV R7, 0x1 ;  /* 0x0000000100077802 */ /* 0x000fe40000000f00 */
[----:B------:R-:W-:-:S04]  /*7700*/  SHF.R.U32.HI R0, RZ, 0x5, R0 ;  /* 0x00000005ff007819 */ /* 0x000fc80000011600 */
[----:B------:R-:W-:Y:S02]  /*7710*/  IADD3 R2, PT, PT, R0, 0x10, RZ ;  /* 0x0000001000027810 */ /* 0x000fe40007ffe0ff */
[----:B------:R-:W-:Y:S01]  /*7720*/  SHF.L.U32 R0, R3, R0, RZ ;  /* 0x0000000003007219 */ /* 0x000fe200000006ff */
[----:B0-----:R-:W-:Y:S01]  /*7730*/  ULEA UR6, UR5, UR4, 0x18 ;  /* 0x0000000405067291 */ /* 0x001fe2000f8ec0ff */
[----:B------:R-:W-:-:S04]  /*7740*/  SHF.L.U32 R3, R7, R2, RZ ;  /* 0x0000000207037219 */ /* 0x000fc800000006ff */
[----:B------:R-:W-:-:S04]  /*7750*/  LOP3.LUT R0, R3, R0, RZ, 0xfc, !PT ;  /* 0x0000000003007212 */ /* 0x000fc800078efcff */
[----:B------:R-:W0:Y:S01]  /*7760*/  LDS R5, [UR6] ;  /* 0x00000006ff057984 */ /* 0x000e220008000800 */
[C---:B------:R-:W-:Y:S02]  /*7770*/  LOP3.LUT R2, R0.reuse, 0xffff, RZ, 0xc0, !PT ;  /* 0x0000ffff00027812 */ /* 0x040fe400078ec0ff */
[----:B0-----:R-:W-:-:S04]  /*7780*/  LOP3.LUT R3, R0, 0xffff, R5, 0x80, !PT ;  /* 0x0000ffff00037812 */ /* 0x001fc800078e8005 */
[----:B------:R-:W-:-:S13]  /*7790*/  ISETP.NE.AND P0, PT, R3, R2, PT ;  /* 0x000000020300720c */ /* 0x000fda0003f05270 */
[----:B------:R-:W-:Y:S05]  /*77a0*/  @P0 BRA `(.L_x_23) ;  /* 0x0000000000500947 */ /* 0x000fea0003800000 */
[----:B------:R-:W-:Y:S02]  /*77b0*/  SHF.R.U32.HI R5, RZ, 0x10, R5 ;  /* 0x00000010ff057819 */ /* 0x000fe40000011605 */
[----:B------:R-:W-:-:S04]  /*77c0*/  SHF.R.U32.HI R2, RZ, 0x10, R0 ;  /* 0x00000010ff027819 */ /* 0x000fc80000011600 */
[----:B------:R-:W-:-:S04]  /*77d0*/  LOP3.LUT R5, R5, R2, RZ, 0xc0, !PT ;  /* 0x0000000205057212 */ /* 0x000fc800078ec0ff */
[----:B------:R-:W-:-:S13]  /*77e0*/  ISETP.NE.AND P0, PT, R5, R2, PT ;  /* 0x000000020500720c */ /* 0x000fda0003f05270 */
[----:B------:R-:W-:Y:S05]  /*77f0*/  @P0 BRA `(.L_x_24) ;  /* 0x0000000000300947 */ /* 0x000fea0003800000 */
[----:B------:R-:W-:Y:S01]  /*7800*/  R2UR UR4, R0 ;  /* 0x00000000000472ca */ /* 0x000fe200000e0000 */
[----:B------:R-:W-:Y:S01]  /*7810*/  VOTEU.ANY UR5, UPT, PT ;  /* 0x0000000000057886 */ /* 0x000fe200038e0100 */
[----:B------:R-:W0:Y:S01]  /*7820*/  S2R R0, SR_LANEID ;  /* 0x0000000000007919 */ /* 0x000e220000000000 */
[----:B------:R-:W-:-:S10]  /*7830*/  UFLO.U32 UR5, UR5 ;  /* 0x00000005000572bd */ /* 0x000fd400080e0000 */
[----:B------:R-:W-:-:S06]  /*7840*/  ULOP3.LUT UR4, URZ, UR4, URZ, 0x33, !UPT ;  /* 0x00000004ff047292 */ /* 0x000fcc000f8e33ff */
[----:B------:R-:W-:-:S04]  /*7850*/  MOV R2, UR4 ;  /* 0x0000000400027c02 */ /* 0x000fc80008000f00 */
[----:B------:R-:W1:Y:S02]  /*7860*/  REDUX UR7, R2 ;  /* 0x00000000020773c4 */ /* 0x000e640000000000 */
[----:B------:R3:W-:Y:S01]  /*7870*/  UTCATOMSWS.AND URZ, UR4 ;  /* 0x0000000400ff79e3 */ /* 0x0007e20008000000 */
[----:B0-----:R-:W-:Y:S02]  /*7880*/  ISETP.EQ.U32.AND P0, PT, R0, UR5, PT ;  /* 0x0000000500007c0c */ /* 0x001fe4000bf02070 */
[----:B-1----:R-:W-:-:S11]  /*7890*/  MOV R0, UR7 ;  /* 0x0000000700007c02 */ /* 0x002fd60008000f00 */
[----:B------:R3:W-:Y:S01]  /*78a0*/  @P0 ATOMS.AND RZ, [UR6], R0 ;  /* 0x00000000ffff098c */ /* 0x0007e2000a800006 */
[----:B------:R-:W-:Y:S05]  /*78b0*/  BRA `(.L_x_22) ;  /* 0x0000000000147947 */ /* 0x000fea0003800000 */
.L_x_24:
[----:B------:R-:W-:-:S07]  /*78c0*/  MOV R2, 0x78e0 ;  /* 0x000078e000027802 */ /* 0x000fce0000000f00 */
[----:B------:R-:W-:Y:S05]  /*78d0*/  CALL.REL.NOINC `($__internal_0_$__cuda_sm10x_tcgen05_guardrail_trap_col_being_dealloced_not_returned_by_alloc) ;  /* 0x0000000000447944 */ /* 0x000fea0003c00000 */
[----:B------:R-:W-:Y:S05]  /*78e0*/  BRA `(.L_x_22) ;  /* 0x0000000000087947 */ /* 0x000fea0003800000 */
.L_x_23:
[----:B------:R-:W-:-:S07]  /*78f0*/  MOV R2, 0x7910 ;  /* 0x0000791000027802 */ /* 0x000fce0000000f00 */
[----:B------:R-:W-:Y:S05]  /*7900*/  CALL.REL.NOINC `($__internal_2_$__cuda_sm10x_tcgen05_guardrail_trap_unallocated_columns_being_dealloced) ;  /* 0x0000000000507944 */ /* 0x000fea0003c00000 */
.L_x_22:
[----:B------:R-:W-:Y:S01]  /*7910*/  NOP ;  /* 0x0000000000007918 */ /* 0x000fe20000000000 */
[----:B---3--:R-:W-:Y:S05]  /*7920*/  EXIT ;  /* 0x000000000000794d */ /* 0x008fea0003800000 */
.L_x_8:
[----:B------:R-:W1:Y:S02]  /*7930*/  SYNCS.PHASECHK.TRANS64.TRYWAIT P2, [UR9+0x8800], RZ ;  /* 0x008800ffff0075a7 */ /* 0x000e640008041109 */
[----:B-1----:R-:W-:Y:S05]  /*7940*/  @!P2 BRA `(.L_x_8) ;  /* 0xfffffffc00f8a947 */ /* 0x002fea000383ffff */
[----:B------:R-:W-:Y:S05]  /*7950*/  BRA `(.L_x_7) ;  /* 0xffffffac00347947 */ /* 0x000fea000383ffff */
.L_x_17:
[----:B------:R-:W2:Y:S02]  /*7960*/  SYNCS.PHASECHK.TRANS64.TRYWAIT P0, [UR9+0x9810], RZ ;  /* 0x009810ffff0075a7 */ /* 0x000ea40008001109 */
[----:B--2---:R-:W-:Y:S05]  /*7970*/  @!P0 BRA `(.L_x_17) ;  /* 0xfffffffc00f88947 */ /* 0x004fea000383ffff */
[----:B------:R-:W-:Y:S05]  /*7980*/  BRA `(.L_x_25) ;  /* 0xffffffc000c47947 */ /* 0x000fea000383ffff */
.L_x_18:
[----:B------:R-:W2:Y:S02]  /*7990*/  SYNCS.PHASECHK.TRANS64.TRYWAIT P0, [UR32], R28 ;  /* 0x0000001cff0075a7 */ /* 0x000ea40008001120 */
[----:B--2---:R-:W-:Y:S05]  /*79a0*/  @!P0 BRA `(.L_x_18) ;  /* 0xfffffffc00f88947 */ /* 0x004fea000383ffff */
[----:B------:R-:W-:Y:S05]  /*79b0*/  BRA `(.L_x_26) ;  /* 0xffffffc000e07947 */ /* 0x000fea000383ffff */
.L_x_21:
[----:B------:R-:W0:Y:S02]  /*79c0*/  SYNCS.PHASECHK.TRANS64.TRYWAIT P0, [UR32], R2 ;  /* 0x00000002ff0075a7 */ /* 0x000e240008001120 */
[----:B0-----:R-:W-:Y:S05]  /*79d0*/  @!P0 BRA `(.L_x_21) ;  /* 0xfffffffc00f88947 */ /* 0x001fea000383ffff */
[----:B------:R-:W-:Y:S05]  /*79e0*/  BRA `(.L_x_27) ;  /* 0xffffffd400b87947 */ /* 0x000fea000383ffff */
        .weak           $__internal_0_$__cuda_sm10x_tcgen05_guardrail_trap_col_being_dealloced_not_returned_by_alloc
        .type           $__internal_0_$__cuda_sm10x_tcgen05_guardrail_trap_col_being_dealloced_not_returned_by_alloc,@function
        .size           $__internal_0_$__cuda_sm10x_tcgen05_guardrail_trap_col_being_dealloced_not_returned_by_alloc,($__internal_1_$__cuda_sm10x_tcgen05_guardrail_trap_phase_invalid_during_alloc - $__internal_0_$__cuda_sm10x_tcgen05_guardrail_trap_col_being_dealloced_not_returned_by_alloc)
$__internal_0_$__cuda_sm10x_tcgen05_guardrail_trap_col_being_dealloced_not_returned_by_alloc:
[----:B------:R-:W-:Y:S05]  /*79f0*/  BPT.TRAP 0x1 ;  /* 0x000000040000795c */ /* 0x000fea0000300000 */
[----:B------:R-:W-:-:S04]  /*7a00*/  HFMA2 R3, -RZ, RZ, 0, 0 ;  /* 0x00000000ff037431 */ /* 0x000fc800000001ff */
[----:B------:R-:W-:Y:S05]  /*7a10*/  RET.REL.NODEC R2 `(attn_fwd) ;  /* 0xffffff8402787950 */ /* 0x000fea0003c3ffff */
        .weak           $__internal_1_$__cuda_sm10x_tcgen05_guardrail_trap_phase_invalid_during_alloc
        .type           $__internal_1_$__cuda_sm10x_tcgen05_guardrail_trap_phase_invalid_during_alloc,@function
        .size           $__internal_1_$__cuda_sm10x_tcgen05_guardrail_trap_phase_invalid_during_alloc,($__internal_2_$__cuda_sm10x_tcgen05_guardrail_trap_unallocated_columns_being_dealloced - $__internal_1_$__cuda_sm10x_tcgen05_guardrail_trap_phase_invalid_during_alloc)
$__internal_1_$__cuda_sm10x_tcgen05_guardrail_trap_phase_invalid_during_alloc:
[----:B------:R-:W-:Y:S05]  /*7a20*/  BPT.TRAP 0x1 ;  /* 0x000000040000795c */ /* 0x000fea0000300000 */
[----:B------:R-:W-:-:S04]  /*7a30*/  MOV R3, 0x0 ;  /* 0x0000000000037802 */ /* 0x000fc80000000f00 */
[----:B------:R-:W-:Y:S05]  /*7a40*/  RET.REL.NODEC R2 `(attn_fwd) ;  /* 0xffffff84026c7950 */ /* 0x000fea0003c3ffff */
        .weak           $__internal_2_$__cuda_sm10x_tcgen05_guardrail_trap_unallocated_columns_being_dealloced
        .type           $__internal_2_$__cuda_sm10x_tcgen05_guardrail_trap_unallocated_columns_being_dealloced,@function
        .size           $__internal_2_$__cuda_sm10x_tcgen05_guardrail_trap_unallocated_columns_being_dealloced,(.L_x_31 - $__internal_2_$__cuda_sm10x_tcgen05_guardrail_trap_unallocated_columns_being_dealloced)
$__internal_2_$__cuda_sm10x_tcgen05_guardrail_trap_unallocated_columns_being_dealloced:
[----:B------:R-:W-:Y:S05]  /*7a50*/  BPT.TRAP 0x1 ;  /* 0x000000040000795c */ /* 0x000fea0000300000 */
[----:B------:R-:W-:-:S04]  /*7a60*/  HFMA2 R3, -RZ, RZ, 0, 0 ;  /* 0x00000000ff037431 */ /* 0x000fc800000001ff */
[----:B------:R-:W-:Y:S05]  /*7a70*/  RET.REL.NODEC R2 `(attn_fwd) ;  /* 0xffffff8402607950 */ /* 0x000fea0003c3ffff */
.L_x_28:
[----:B------:R-:W-:-:S00]  /*7a80*/  BRA `(.L_x_28) ;  /* 0xfffffffc00fc7947 */ /* 0x000fc0000383ffff */
[----:B------:R-:W-:-:S00]  /*7a90*/  NOP ;  /* 0x0000000000007918 */ /* 0x000fc00000000000 */
        /* <DEDUP_REMOVED lines=14> */
.L_x_31:


//--------------------- .nv.global.init           --------------------------
	.section	.nv.global.init,"aw",@progbits
.nv.global.init:
	.type		_$_str,@object
	.size		_$_str,(.L_3 - _$_str)
_$_str:
        /*0000*/ 	.byte	0x5f, 0x5f, 0x43, 0x55, 0x44, 0x41, 0x5f, 0x46, 0x54, 0x5a, 0x00
.L_3:


//--------------------- .nv.shared.attn_fwd       --------------------------
	.section	.nv.shared.attn_fwd,"aw",@nobits
	.sectionflags	@""
	.align	16
	.zero		1024


//--------------------- .nv.shared.reserved.0     --------------------------
	.section	.nv.shared.reserved.0,"aw",@nobits
	.align	8
	.weak		__nv_reservedSMEM_offset_0_alias
	.size		__nv_reservedSMEM_offset_0_alias, 0, 64
	.other		__nv_reservedSMEM_offset_0_alias,@"STO_CUDA_RESERVED_SHARED STV_DEFAULT"
__nv_reservedSMEM_offset_0_alias:
	.zero		0
.nv.shared.reserved.0:
	.zero		64
	.weak		__nv_reservedSMEM_allocation_phase
	.type		__nv_reservedSMEM_allocation_phase,@object
	.size		__nv_reservedSMEM_allocation_phase,(.L_0 - __nv_reservedSMEM_allocation_phase)
__nv_reservedSMEM_allocation_phase:
	.zero		1
.L_0:
	.zero		7
	.weak		__nv_reservedSMEM_devtool_atexit_pc
	.type		__nv_reservedSMEM_devtool_atexit_pc,@object
	.size		__nv_reservedSMEM_devtool_atexit_pc,(__nv_reservedSMEM_allocation_mask - __nv_reservedSMEM_devtool_atexit_pc)
__nv_reservedSMEM_devtool_atexit_pc:
	.zero		8
	.weak		__nv_reservedSMEM_allocation_mask
	.type		__nv_reservedSMEM_allocation_mask,@object
	.size		__nv_reservedSMEM_allocation_mask,(.L_2 - __nv_reservedSMEM_allocation_mask)
__nv_reservedSMEM_allocation_mask:
	.zero		4
.L_2:


//--------------------- .nv.constant0.attn_fwd    --------------------------
	.section	.nv.constant0.attn_fwd,"a",@progbits
	.sectionflags	@""
	.align	4
.nv.constant0.attn_fwd:
	.zero		1032


//--------------------- SYMBOLS --------------------------

	.type		.nv.reservedSmem.offset0,@object
	.size		.nv.reservedSmem.offset0,0x4
	.type		.nv.reservedSmem.cap,@object
	.size		.nv.reservedSmem.cap,0x4
